	.target	sm_90a

	.elftype	@"ET_EXEC"


//--------------------- .note.nv.tkinfo           --------------------------
	.section	.note.nv.tkinfo,"",@"SHT_NOTE"
	.sectionflags	@"SHF_NOTE_NV_TKINFO"
	.tkinfo
        /*0018*/ 	.word	0x00000002
        /*0030*/ 	.string	""
        /*0030*/ 	.string	"ptxas"
        /*0030*/ 	.string	"Cuda compilation tools, release 13.0, V13.0.88"
        /*0030*/ 	.string	"Build cuda_13.0.r13.0/compiler.36424714_0"
        /*0030*/ 	.string	"-arch sm_90a -m 64 "



//--------------------- .note.nv.cuinfo           --------------------------
	.section	.note.nv.cuinfo,"",@"SHT_NOTE"
	.sectionflags	@"SHF_NOTE_NV_CUINFO"
        /*0018*/ 	.short	0x0002
        /*001a*/ 	.short	0x005a
        /*001c*/ 	.short	0x0082
	.zero		2


//--------------------- .nv.info                  --------------------------
	.section	.nv.info,"",@"SHT_CUDA_INFO"
	.align	4


	//----- nvinfo : EIATTR_REGCOUNT
	.align		4
        /*0000*/ 	.byte	0x04, 0x2f
        /*0002*/ 	.short	(.L_15 - .L_14)
	.align		4
.L_14:
        /*0004*/ 	.word	index@(_ZN7cutlass13device_kernelINS_4gemm6kernel13GemmUniversalIN4cute5tupleIJiiiiEEENS1_10collective13CollectiveMmaINS1_34MainloopSm90TmaGmmaWarpSpecializedILi5ENS5_IJNS4_1CILi2EEESB_NSA_ILi1EEEEEENS1_32KernelTmaWarpSpecializedPingpongEEENS5_IJNSA_ILi64EEENSA_ILi128EEESH_EEENS_6half_tENS5_IJlSC_lEEESJ_SK_NS4_8TiledMMAINS4_8MMA_AtomIJNS4_4SM904GMMA26MMA_64x128x16_F32F16F16_SSILNSO_5MajorE0ELSQ_0ELNSO_7ScaleInE1ELSR_1EEEEEENS4_6LayoutINS5_IJSC_SC_SC_EEENS5_IJNSA_ILi0EEESW_SW_EEEEENS5_IJNS4_10UnderscoreESZ_SZ_EEEEENS4_23SM90_TMA_LOAD_MULTICASTENS4_14ComposedLayoutINS4_7SwizzleILi3ELi4ELi3EEENS4_18smem_ptr_flag_bitsILi16EEENSU_INS5_IJNSA_ILi8EEESG_EEENS5_IJSG_SC_EEEEEEEvNS4_8identityES12_S1C_vS1D_EENS_8epilogue10collective6detail29Sm90TmaWarpSpecializedAdapterINS1G_15DefaultEpilogueISJ_SK_SK_NS1F_6thread17LinearCombinationISJ_Li1EffLNS1K_9ScaleType4KindE0ELNS_15FloatRoundStyleE2ESJ_EENS1_15EpilogueDefaultEEEEEvvEEEEvNT_6ParamsE)
        /*0008*/ 	.word	0x000000a8


	//----- nvinfo : EIATTR_FRAME_SIZE
	.align		4
.L_15:
        /*000c*/ 	.byte	0x04, 0x11
        /*000e*/ 	.short	(.L_17 - .L_16)
	.align		4
.L_16:
        /*0010*/ 	.word	index@(_ZN7cutlass13device_kernelINS_4gemm6kernel13GemmUniversalIN4cute5tupleIJiiiiEEENS1_10collective13CollectiveMmaINS1_34MainloopSm90TmaGmmaWarpSpecializedILi5ENS5_IJNS4_1CILi2EEESB_NSA_ILi1EEEEEENS1_32KernelTmaWarpSpecializedPingpongEEENS5_IJNSA_ILi64EEENSA_ILi128EEESH_EEENS_6half_tENS5_IJlSC_lEEESJ_SK_NS4_8TiledMMAINS4_8MMA_AtomIJNS4_4SM904GMMA26MMA_64x128x16_F32F16F16_SSILNSO_5MajorE0ELSQ_0ELNSO_7ScaleInE1ELSR_1EEEEEENS4_6LayoutINS5_IJSC_SC_SC_EEENS5_IJNSA_ILi0EEESW_SW_EEEEENS5_IJNS4_10UnderscoreESZ_SZ_EEEEENS4_23SM90_TMA_LOAD_MULTICASTENS4_14ComposedLayoutINS4_7SwizzleILi3ELi4ELi3EEENS4_18smem_ptr_flag_bitsILi16EEENSU_INS5_IJNSA_ILi8EEESG_EEENS5_IJSG_SC_EEEEEEEvNS4_8identityES12_S1C_vS1D_EENS_8epilogue10collective6detail29Sm90TmaWarpSpecializedAdapterINS1G_15DefaultEpilogueISJ_SK_SK_NS1F_6thread17LinearCombinationISJ_Li1EffLNS1K_9ScaleType4KindE0ELNS_15FloatRoundStyleE2ESJ_EENS1_15EpilogueDefaultEEEEEvvEEEEvNT_6ParamsE)
        /*0014*/ 	.word	0x00000008


	//----- nvinfo : EIATTR_MIN_STACK_SIZE
	.align		4
.L_17:
        /*0018*/ 	.byte	0x04, 0x12
        /*001a*/ 	.short	(.L_19 - .L_18)
	.align		4
.L_18:
        /*001c*/ 	.word	index@(_ZN7cutlass13device_kernelINS_4gemm6kernel13GemmUniversalIN4cute5tupleIJiiiiEEENS1_10collective13CollectiveMmaINS1_34MainloopSm90TmaGmmaWarpSpecializedILi5ENS5_IJNS4_1CILi2EEESB_NSA_ILi1EEEEEENS1_32KernelTmaWarpSpecializedPingpongEEENS5_IJNSA_ILi64EEENSA_ILi128EEESH_EEENS_6half_tENS5_IJlSC_lEEESJ_SK_NS4_8TiledMMAINS4_8MMA_AtomIJNS4_4SM904GMMA26MMA_64x128x16_F32F16F16_SSILNSO_5MajorE0ELSQ_0ELNSO_7ScaleInE1ELSR_1EEEEEENS4_6LayoutINS5_IJSC_SC_SC_EEENS5_IJNSA_ILi0EEESW_SW_EEEEENS5_IJNS4_10UnderscoreESZ_SZ_EEEEENS4_23SM90_TMA_LOAD_MULTICASTENS4_14ComposedLayoutINS4_7SwizzleILi3ELi4ELi3EEENS4_18smem_ptr_flag_bitsILi16EEENSU_INS5_IJNSA_ILi8EEESG_EEENS5_IJSG_SC_EEEEEEEvNS4_8identityES12_S1C_vS1D_EENS_8epilogue10collective6detail29Sm90TmaWarpSpecializedAdapterINS1G_15DefaultEpilogueISJ_SK_SK_NS1F_6thread17LinearCombinationISJ_Li1EffLNS1K_9ScaleType4KindE0ELNS_15FloatRoundStyleE2ESJ_EENS1_15EpilogueDefaultEEEEEvvEEEEvNT_6ParamsE)
        /*0020*/ 	.word	0x00000008
.L_19:


//--------------------- .nv.compat                --------------------------
	.section	.nv.compat,"",@"SHT_CUDA_COMPAT_INFO"
	.align	4
        /*0000*/ 	.byte	0x02, 0x09, 0x01, 0x00, 0x02, 0x02, 0x04, 0x00, 0x02, 0x05, 0x05, 0x00, 0x03, 0x07, 0x01, 0x01
        /*0010*/ 	.byte	0x02, 0x03, 0x01, 0x00, 0x02, 0x06, 0x01, 0x00, 0x04, 0x0b, 0x08, 0x00, 0x00, 0x00, 0x00, 0x00
        /*0020*/ 	.byte	0x00, 0x00, 0x00, 0x00


//--------------------- .nv.info._ZN7cutlass13device_kernelINS_4gemm6kernel13GemmUniversalIN4cute5tupleIJiiiiEEENS1_10collective13CollectiveMmaINS1_34MainloopSm90TmaGmmaWarpSpecializedILi5ENS5_IJNS4_1CILi2EEESB_NSA_ILi1EEEEEENS1_32KernelTmaWarpSpecializedPingpongEEENS5_IJNSA_ILi64EEENSA_ILi128EEESH_EEENS_6half_tENS5_IJlSC_lEEESJ_SK_NS4_8TiledMMAINS4_8MMA_AtomIJNS4_4SM904GMMA26MMA_64x128x16_F32F16F16_SSILNSO_5MajorE0ELSQ_0ELNSO_7ScaleInE1ELSR_1EEEEEENS4_6LayoutINS5_IJSC_SC_SC_EEENS5_IJNSA_ILi0EEESW_SW_EEEEENS5_IJNS4_10UnderscoreESZ_SZ_EEEEENS4_23SM90_TMA_LOAD_MULTICASTENS4_14ComposedLayoutINS4_7SwizzleILi3ELi4ELi3EEENS4_18smem_ptr_flag_bitsILi16EEENSU_INS5_IJNSA_ILi8EEESG_EEENS5_IJSG_SC_EEEEEEEvNS4_8identityES12_S1C_vS1D_EENS_8epilogue10collective6detail29Sm90TmaWarpSpecializedAdapterINS1G_15DefaultEpilogueISJ_SK_SK_NS1F_6thread17LinearCombinationISJ_Li1EffLNS1K_9ScaleType4KindE0ELNS_15FloatRoundStyleE2ESJ_EENS1_15EpilogueDefaultEEEEEvvEEEEvNT_6ParamsE --------------------------
	.section	.nv.info._ZN7cutlass13device_kernelINS_4gemm6kernel13GemmUniversalIN4cute5tupleIJiiiiEEENS1_10collective13CollectiveMmaINS1_34MainloopSm90TmaGmmaWarpSpecializedILi5ENS5_IJNS4_1CILi2EEESB_NSA_ILi1EEEEEENS1_32KernelTmaWarpSpecializedPingpongEEENS5_IJNSA_ILi64EEENSA_ILi128EEESH_EEENS_6half_tENS5_IJlSC_lEEESJ_SK_NS4_8TiledMMAINS4_8MMA_AtomIJNS4_4SM904GMMA26MMA_64x128x16_F32F16F16_SSILNSO_5MajorE0ELSQ_0ELNSO_7ScaleInE1ELSR_1EEEEEENS4_6LayoutINS5_IJSC_SC_SC_EEENS5_IJNSA_ILi0EEESW_SW_EEEEENS5_IJNS4_10UnderscoreESZ_SZ_EEEEENS4_23SM90_TMA_LOAD_MULTICASTENS4_14ComposedLayoutINS4_7SwizzleILi3ELi4ELi3EEENS4_18smem_ptr_flag_bitsILi16EEENSU_INS5_IJNSA_ILi8EEESG_EEENS5_IJSG_SC_EEEEEEEvNS4_8identityES12_S1C_vS1D_EENS_8epilogue10collective6detail29Sm90TmaWarpSpecializedAdapterINS1G_15DefaultEpilogueISJ_SK_SK_NS1F_6thread17LinearCombinationISJ_Li1EffLNS1K_9ScaleType4KindE0ELNS_15FloatRoundStyleE2ESJ_EENS1_15EpilogueDefaultEEEEEvvEEEEvNT_6ParamsE,"",@"SHT_CUDA_INFO"
	.sectionflags	@""
	.align	4


	//----- nvinfo : EIATTR_CUDA_API_VERSION
	.align		4
        /*0000*/ 	.byte	0x04, 0x37
        /*0002*/ 	.short	(.L_21 - .L_20)
.L_20:
        /*0004*/ 	.word	0x00000082


	//----- nvinfo : EIATTR_KPARAM_INFO
	.align		4
.L_21:
        /*0008*/ 	.byte	0x04, 0x17
        /*000a*/ 	.short	(.L_23 - .L_22)
.L_22:
        /*000c*/ 	.word	0x00000000
        /*0010*/ 	.short	0x0000
        /*0012*/ 	.short	0x0070
        /*0014*/ 	.byte	0x00, 0xf0, 0x01, 0x10


	//----- nvinfo : EIATTR_SPARSE_MMA_MASK
	.align		4
.L_23:
        /*0018*/ 	.byte	0x03, 0x50
        /*001a*/ 	.short	0x0000


	//----- nvinfo : EIATTR_MAXREG_COUNT
	.align		4
        /*001c*/ 	.byte	0x03, 0x1b
        /*001e*/ 	.short	0x00a8


	//----- nvinfo : EIATTR_NUM_BARRIERS
	.align		4
        /*0020*/ 	.byte	0x02, 0x4c
        /*0022*/ 	.byte	0x01
	.zero		1


	//----- nvinfo : EIATTR_EXTERNS
	.align		4
        /*0024*/ 	.byte	0x04, 0x0f
        /*0026*/ 	.short	(.L_25 - .L_24)


	//   ....[0]....
	.align		4
.L_24:
        /*0028*/ 	.word	index@(__assertfail)


	//----- nvinfo : EIATTR_ANNOTATIONS
	.align		4
.L_25:
        /*002c*/ 	.byte	0x04, 0x55
        /*002e*/ 	.short	(.L_27 - .L_26)


	//   ....[0]....
.L_26:
        /*0030*/ 	.word	0x00000001
        /*0034*/ 	.byte	0xd0, 0x0d, 0x00, 0x00, 0x01, 0x00, 0x00, 0x00, 0x80, 0x14, 0x00, 0x00, 0x01, 0x00, 0x00, 0x00
        /*0044*/ 	.byte	0x10, 0x67, 0x00, 0x00, 0x01, 0x00, 0x00, 0x00, 0x00, 0x75, 0x00, 0x00


	//----- nvinfo : EIATTR_MERCURY_ISA_VERSION
	.align		4
.L_27:
        /*0050*/ 	.byte	0x03, 0x5f
        /*0052*/ 	.short	0x0101


	//----- nvinfo : EIATTR_INT_WARP_WIDE_INSTR_OFFSETS
	.align		4
        /*0054*/ 	.byte	0x04, 0x31
        /*0056*/ 	.short	(.L_29 - .L_28)


	//   ....[0]....
.L_28:
        /*0058*/ 	.word	0x00000510


	//   ....[1]....
        /*005c*/ 	.word	0x00000530


	//   ....[2]....
        /*0060*/ 	.word	0x00000550


	//   ....[3]....
        /*0064*/ 	.word	0x00000610


	//   ....[4]....
        /*0068*/ 	.word	0x00000630


	//   ....[5]....
        /*006c*/ 	.word	0x00000690


	//   ....[6]....
        /*0070*/ 	.word	0x000007a0


	//   ....[7]....
        /*0074*/ 	.word	0x000007d0


	//   ....[8]....
        /*0078*/ 	.word	0x000024c0


	//----- nvinfo : EIATTR_COOP_GROUP_MASK_REGIDS
	.align		4
.L_29:
        /*007c*/ 	.byte	0x04, 0x29
        /*007e*/ 	.short	(.L_31 - .L_30)


	//   ....[0]....
.L_30:
        /*0080*/ 	.word	0xffffffff


	//   ....[1]....
        /*0084*/ 	.word	0xffffffff


	//   ....[2]....
        /*0088*/ 	.word	0xffffffff


	//   ....[3]....
        /*008c*/ 	.word	0xffffffff


	//   ....[4]....
        /*0090*/ 	.word	0xffffffff


	//   ....[5]....
        /*0094*/ 	.word	0xffffffff


	//   ....[6]....
        /*0098*/ 	.word	0xffffffff


	//----- nvinfo : EIATTR_COOP_GROUP_INSTR_OFFSETS
	.align		4
.L_31:
        /*009c*/ 	.byte	0x04, 0x28
        /*009e*/ 	.short	(.L_33 - .L_32)


	//   ....[0]....
.L_32:
        /*00a0*/ 	.word	0x00000070


	//   ....[1]....
        /*00a4*/ 	.word	0x00000080


	//   ....[2]....
        /*00a8*/ 	.word	0x00000140


	//   ....[3]....
        /*00ac*/ 	.word	0x000002f0


	//   ....[4]....
        /*00b0*/ 	.word	0x00000330


	//   ....[5]....
        /*00b4*/ 	.word	0x000003b0


	//   ....[6]....
        /*00b8*/ 	.word	0x00000980


	//----- nvinfo : EIATTR_REG_RECONFIG
	.align		4
.L_33:
        /*00bc*/ 	.byte	0x01, 0x54
	.zero		2


	//----- nvinfo : EIATTR_SYSCALL_OFFSETS
	.align		4
        /*00c0*/ 	.byte	0x04, 0x46
        /*00c2*/ 	.short	(.L_35 - .L_34)


	//   ....[0]....
.L_34:
        /*00c4*/ 	.word	0x000018f0


	//----- nvinfo : EIATTR_MBARRIER_INSTR_OFFSETS
	.align		4
.L_35:
        /*00c8*/ 	.byte	0x04, 0x39
        /*00ca*/ 	.short	(.L_37 - .L_36)


	//   ....[0]....
.L_36:
        /*00cc*/ 	.word	0x00000240
        /*00d0*/ 	.word	0x000000ff
        /*00d4*/ 	.word	0x00000000
        /*00d8*/ 	.short	0x0100
        /*00da*/ 	.byte	0x08
	.zero		1


	//   ....[1]....
        /*00dc*/ 	.word	0x00000250
        /*00e0*/ 	.word	0x000000ff
        /*00e4*/ 	.word	0x00000028
        /*00e8*/ 	.short	0x0100
        /*00ea*/ 	.byte	0x08
	.zero		1


	//   ....[2]....
        /*00ec*/ 	.word	0x00000260
        /*00f0*/ 	.word	0x000000ff
        /*00f4*/ 	.word	0x00000008
        /*00f8*/ 	.short	0x0100
        /*00fa*/ 	.byte	0x08
	.zero		1


	//   ....[3]....
        /*00fc*/ 	.word	0x00000270
        /*0100*/ 	.word	0x000000ff
        /*0104*/ 	.word	0x00000030
        /*0108*/ 	.short	0x0100
        /*010a*/ 	.byte	0x08
	.zero		1


	//   ....[4]....
        /*010c*/ 	.word	0x00000280
        /*0110*/ 	.word	0x000000ff
        /*0114*/ 	.word	0x00000010
        /*0118*/ 	.short	0x0100
        /*011a*/ 	.byte	0x08
	.zero		1


	//   ....[5]....
        /*011c*/ 	.word	0x00000290
        /*0120*/ 	.word	0x000000ff
        /*0124*/ 	.word	0x00000038
        /*0128*/ 	.short	0x0100
        /*012a*/ 	.byte	0x08
	.zero		1


	//   ....[6]....
        /*012c*/ 	.word	0x000002a0
        /*0130*/ 	.word	0x000000ff
        /*0134*/ 	.word	0x00000018
        /*0138*/ 	.short	0x0100
        /*013a*/ 	.byte	0x08
	.zero		1


	//   ....[7]....
        /*013c*/ 	.word	0x000002b0
        /*0140*/ 	.word	0x000000ff
        /*0144*/ 	.word	0x00000040
        /*0148*/ 	.short	0x0100
        /*014a*/ 	.byte	0x08
	.zero		1


	//   ....[8]....
        /*014c*/ 	.word	0x000002c0
        /*0150*/ 	.word	0x000000ff
        /*0154*/ 	.word	0x00000020
        /*0158*/ 	.short	0x0100
        /*015a*/ 	.byte	0x08
	.zero		1


	//   ....[9]....
        /*015c*/ 	.word	0x000002d0
        /*0160*/ 	.word	0x000000ff
        /*0164*/ 	.word	0x00000048
        /*0168*/ 	.short	0x0100
        /*016a*/ 	.byte	0x08
	.zero		1


	//   ....[10]....
        /*016c*/ 	.word	0x00000820
        /*0170*/ 	.word	0x000000ff
        /*0174*/ 	.word	0x00000080
        /*0178*/ 	.short	0x0100
        /*017a*/ 	.byte	0x08
	.zero		1


	//   ....[11]....
        /*017c*/ 	.word	0x000008b0
        /*0180*/ 	.word	0x000000ff
        /*0184*/ 	.word	0x00000088
        /*0188*/ 	.short	0x0100
        /*018a*/ 	.byte	0x08
	.zero		1


	//   ....[12]....
        /*018c*/ 	.word	0x00000900
        /*0190*/ 	.word	0x000000ff
        /*0194*/ 	.word	0x00000060
        /*0198*/ 	.short	0x0100
        /*019a*/ 	.byte	0x09
	.zero		1


	//   ....[13]....
        /*019c*/ 	.word	0x00000910
        /*01a0*/ 	.word	0x000000ff
        /*01a4*/ 	.word	0x00000068
        /*01a8*/ 	.short	0x0100
        /*01aa*/ 	.byte	0x09
	.zero		1


	//   ....[14]....
        /*01ac*/ 	.word	0x00000920
        /*01b0*/ 	.word	0x000000ff
        /*01b4*/ 	.word	0x00000070
        /*01b8*/ 	.short	0x0100
        /*01ba*/ 	.byte	0x09
	.zero		1


	//   ....[15]....
        /*01bc*/ 	.word	0x00000930
        /*01c0*/ 	.word	0x000000ff
        /*01c4*/ 	.word	0x00000078
        /*01c8*/ 	.short	0x0100
        /*01ca*/ 	.byte	0x09
	.zero		1


	//   ....[16]....
        /*01cc*/ 	.word	0x000017b0
        /*01d0*/ 	.word	0x000000ff
        /*01d4*/ 	.word	0xfffffff8
        /*01d8*/ 	.short	0x010a
        /*01da*/ 	.byte	0x2b
	.zero		1


	//   ....[17]....
        /*01dc*/ 	.word	0x00001970
        /*01e0*/ 	.word	0x00000003
        /*01e4*/ 	.word	0x00000000
        /*01e8*/ 	.short	0x010a
        /*01ea*/ 	.byte	0x3f
	.zero		1


	//   ....[18]....
        /*01ec*/ 	.word	0x000019d0
        /*01f0*/ 	.word	0x00000003
        /*01f4*/ 	.word	0x00000000
        /*01f8*/ 	.short	0x010a
        /*01fa*/ 	.byte	0x3f
	.zero		1


	//   ....[19]....
        /*01fc*/ 	.word	0x00001ef0
        /*0200*/ 	.word	0x000000ff
        /*0204*/ 	.word	0x00000000
        /*0208*/ 	.short	0x010a
        /*020a*/ 	.byte	0x07
	.zero		1


	//   ....[20]....
        /*020c*/ 	.word	0x00001f30
        /*0210*/ 	.word	0x000000ff
        /*0214*/ 	.word	0x00000000
        /*0218*/ 	.short	0x010a
        /*021a*/ 	.byte	0x07
	.zero		1


	//   ....[21]....
        /*021c*/ 	.word	0x00002350
        /*0220*/ 	.word	0x00000005
        /*0224*/ 	.word	0x00000000
        /*0228*/ 	.short	0x0101
        /*022a*/ 	.byte	0x3f
	.zero		1


	//   ....[22]....
        /*022c*/ 	.word	0x00002460
        /*0230*/ 	.word	0x00000003
        /*0234*/ 	.word	0x00000000
        /*0238*/ 	.short	0x0101
        /*023a*/ 	.byte	0x2e
	.zero		1


	//   ....[23]....
        /*023c*/ 	.word	0x00002560
        /*0240*/ 	.word	0x00000003
        /*0244*/ 	.word	0x00000000
        /*0248*/ 	.short	0x0101
        /*024a*/ 	.byte	0x3f
	.zero		1


	//   ....[24]....
        /*024c*/ 	.word	0x000025e0
        /*0250*/ 	.word	0x000000ff
        /*0254*/ 	.word	0x00000008
        /*0258*/ 	.short	0x010a
        /*025a*/ 	.byte	0x2b
	.zero		1


	//   ....[25]....
        /*025c*/ 	.word	0x00006750
        /*0260*/ 	.word	0x00000000
        /*0264*/ 	.word	0x00000000
        /*0268*/ 	.short	0x0101
        /*026a*/ 	.byte	0x2e
	.zero		1


	//   ....[26]....
        /*026c*/ 	.word	0x00007160
        /*0270*/ 	.word	0x0000000b
        /*0274*/ 	.word	0x00000028
        /*0278*/ 	.short	0x010a
        /*027a*/ 	.byte	0x3f
	.zero		1


	//   ....[27]....
        /*027c*/ 	.word	0x00007630
        /*0280*/ 	.word	0x00000006
        /*0284*/ 	.word	0x00000088
        /*0288*/ 	.short	0x0101
        /*028a*/ 	.byte	0x3f
	.zero		1


	//   ....[28]....
        /*028c*/ 	.word	0x00007d50
        /*0290*/ 	.word	0x00000007
        /*0294*/ 	.word	0x00000000
        /*0298*/ 	.short	0x010a
        /*029a*/ 	.byte	0x3f
	.zero		1


	//   ....[29]....
        /*029c*/ 	.word	0x00007dd0
        /*02a0*/ 	.word	0x00000006
        /*02a4*/ 	.word	0x00000000
        /*02a8*/ 	.short	0x010a
        /*02aa*/ 	.byte	0x3f
	.zero		1


	//   ....[30]....
        /*02ac*/ 	.word	0x00007e60
        /*02b0*/ 	.word	0x00000007
        /*02b4*/ 	.word	0x00000000
        /*02b8*/ 	.short	0x010a
        /*02ba*/ 	.byte	0x3f
	.zero		1


	//   ....[31]....
        /*02bc*/ 	.word	0x00007ef0
        /*02c0*/ 	.word	0x00000006
        /*02c4*/ 	.word	0x00000000
        /*02c8*/ 	.short	0x010a
        /*02ca*/ 	.byte	0x3f
	.zero		1


	//   ....[32]....
        /*02cc*/ 	.word	0x00007f80
        /*02d0*/ 	.word	0x00000005
        /*02d4*/ 	.word	0x00000000
        /*02d8*/ 	.short	0x010a
        /*02da*/ 	.byte	0x3f
	.zero		1


	//   ....[33]....
        /*02dc*/ 	.word	0x00007ff0
        /*02e0*/ 	.word	0x00000003
        /*02e4*/ 	.word	0xfffffff8
        /*02e8*/ 	.short	0x010a
        /*02ea*/ 	.byte	0x3f
	.zero		1


	//   ....[34]....
        /*02ec*/ 	.word	0x00008040
        /*02f0*/ 	.word	0x00000003
        /*02f4*/ 	.word	0x00000000
        /*02f8*/ 	.short	0x010a
        /*02fa*/ 	.byte	0x3f
	.zero		1


	//   ....[35]....
        /*02fc*/ 	.word	0x000080a0
        /*0300*/ 	.word	0x00000005
        /*0304*/ 	.word	0x00000000
        /*0308*/ 	.short	0x010a
        /*030a*/ 	.byte	0x3f
	.zero		1


	//   ....[36]....
        /*030c*/ 	.word	0x00008100
        /*0310*/ 	.word	0x00000003
        /*0314*/ 	.word	0x00000008
        /*0318*/ 	.short	0x010a
        /*031a*/ 	.byte	0x3f
	.zero		1


	//   ....[37]....
        /*031c*/ 	.word	0x000081d0
        /*0320*/ 	.word	0x0000000b
        /*0324*/ 	.word	0x00000028
        /*0328*/ 	.short	0x010a
        /*032a*/ 	.byte	0x3f
	.zero		1


	//   ....[38]....
        /*032c*/ 	.word	0x000082a0
        /*0330*/ 	.word	0x00000007
        /*0334*/ 	.word	0x00000000
        /*0338*/ 	.short	0x010a
        /*033a*/ 	.byte	0x3f
	.zero		1


	//   ....[39]....
        /*033c*/ 	.word	0x000082f0
        /*0340*/ 	.word	0x00000006
        /*0344*/ 	.word	0x00000000
        /*0348*/ 	.short	0x010a
        /*034a*/ 	.byte	0x3f
	.zero		1


	//   ....[40]....
        /*034c*/ 	.word	0x00008340
        /*0350*/ 	.word	0x00000007
        /*0354*/ 	.word	0x00000000
        /*0358*/ 	.short	0x010a
        /*035a*/ 	.byte	0x3f
	.zero		1


	//   ....[41]....
        /*035c*/ 	.word	0x00008390
        /*0360*/ 	.word	0x00000006
        /*0364*/ 	.word	0x00000000
        /*0368*/ 	.short	0x010a
        /*036a*/ 	.byte	0x3f
	.zero		1


	//----- nvinfo : EIATTR_NUM_MBARRIERS
	.align		4
.L_37:
        /*036c*/ 	.byte	0x03, 0x38
        /*036e*/ 	.short	0x0010


	//----- nvinfo : EIATTR_EXIT_INSTR_OFFSETS
	.align		4
        /*0370*/ 	.byte	0x04, 0x1c
        /*0372*/ 	.short	(.L_39 - .L_38)


	//   ....[0]....
.L_38:
        /*0374*/ 	.word	0x00001410


	//   ....[1]....
        /*0378*/ 	.word	0x00001470


	//   ....[2]....
        /*037c*/ 	.word	0x00006d70


	//   ....[3]....
        /*0380*/ 	.word	0x00006da0


	//   ....[4]....
        /*0384*/ 	.word	0x00007fd0


	//----- nvinfo : EIATTR_MAX_THREADS
	.align		4
.L_39:
        /*0388*/ 	.byte	0x04, 0x05
        /*038a*/ 	.short	(.L_41 - .L_40)
.L_40:
        /*038c*/ 	.word	0x00000180
        /*0390*/ 	.word	0x00000001
        /*0394*/ 	.word	0x00000001


	//----- nvinfo : EIATTR_CRS_STACK_SIZE
	.align		4
.L_41:
        /*0398*/ 	.byte	0x04, 0x1e
        /*039a*/ 	.short	(.L_43 - .L_42)
.L_42:
        /*039c*/ 	.word	0x00000000


	//----- nvinfo : EIATTR_CBANK_PARAM_SIZE
	.align		4
.L_43:
        /*03a0*/ 	.byte	0x03, 0x19
        /*03a2*/ 	.short	0x0470


	//----- nvinfo : EIATTR_PARAM_CBANK
	.align		4
        /*03a4*/ 	.byte	0x04, 0x0a
        /*03a6*/ 	.short	(.L_45 - .L_44)
	.align		4
.L_44:
        /*03a8*/ 	.word	index@(.nv.constant0._ZN7cutlass13device_kernelINS_4gemm6kernel13GemmUniversalIN4cute5tupleIJiiiiEEENS1_10collective13CollectiveMmaINS1_34MainloopSm90TmaGmmaWarpSpecializedILi5ENS5_IJNS4_1CILi2EEESB_NSA_ILi1EEEEEENS1_32KernelTmaWarpSpecializedPingpongEEENS5_IJNSA_ILi64EEENSA_ILi128EEESH_EEENS_6half_tENS5_IJlSC_lEEESJ_SK_NS4_8TiledMMAINS4_8MMA_AtomIJNS4_4SM904GMMA26MMA_64x128x16_F32F16F16_SSILNSO_5MajorE0ELSQ_0ELNSO_7ScaleInE1ELSR_1EEEEEENS4_6LayoutINS5_IJSC_SC_SC_EEENS5_IJNSA_ILi0EEESW_SW_EEEEENS5_IJNS4_10UnderscoreESZ_SZ_EEEEENS4_23SM90_TMA_LOAD_MULTICASTENS4_14ComposedLayoutINS4_7SwizzleILi3ELi4ELi3EEENS4_18smem_ptr_flag_bitsILi16EEENSU_INS5_IJNSA_ILi8EEESG_EEENS5_IJSG_SC_EEEEEEEvNS4_8identityES12_S1C_vS1D_EENS_8epilogue10collective6detail29Sm90TmaWarpSpecializedAdapterINS1G_15DefaultEpilogueISJ_SK_SK_NS1F_6thread17LinearCombinationISJ_Li1EffLNS1K_9ScaleType4KindE0ELNS_15FloatRoundStyleE2ESJ_EENS1_15EpilogueDefaultEEEEEvvEEEEvNT_6ParamsE)
        /*03ac*/ 	.short	0x0210
        /*03ae*/ 	.short	0x0470


	//----- nvinfo : EIATTR_SW_WAR
	.align		4
.L_45:
        /*03b0*/ 	.byte	0x04, 0x36
        /*03b2*/ 	.short	(.L_47 - .L_46)
.L_46:
        /*03b4*/ 	.word	0x00000008
.L_47:


//--------------------- .nv.callgraph             --------------------------
	.section	.nv.callgraph,"",@"SHT_CUDA_CALLGRAPH"
	.align	4
	.sectionentsize	8
	.align		4
        /*0000*/ 	.word	0x00000000
	.align		4
        /*0004*/ 	.word	0xffffffff
	.align		4
        /*0008*/ 	.word	index@(_ZN7cutlass13device_kernelINS_4gemm6kernel13GemmUniversalIN4cute5tupleIJiiiiEEENS1_10collective13CollectiveMmaINS1_34MainloopSm90TmaGmmaWarpSpecializedILi5ENS5_IJNS4_1CILi2EEESB_NSA_ILi1EEEEEENS1_32KernelTmaWarpSpecializedPingpongEEENS5_IJNSA_ILi64EEENSA_ILi128EEESH_EEENS_6half_tENS5_IJlSC_lEEESJ_SK_NS4_8TiledMMAINS4_8MMA_AtomIJNS4_4SM904GMMA26MMA_64x128x16_F32F16F16_SSILNSO_5MajorE0ELSQ_0ELNSO_7ScaleInE1ELSR_1EEEEEENS4_6LayoutINS5_IJSC_SC_SC_EEENS5_IJNSA_ILi0EEESW_SW_EEEEENS5_IJNS4_10UnderscoreESZ_SZ_EEEEENS4_23SM90_TMA_LOAD_MULTICASTENS4_14ComposedLayoutINS4_7SwizzleILi3ELi4ELi3EEENS4_18smem_ptr_flag_bitsILi16EEENSU_INS5_IJNSA_ILi8EEESG_EEENS5_IJSG_SC_EEEEEEEvNS4_8identityES12_S1C_vS1D_EENS_8epilogue10collective6detail29Sm90TmaWarpSpecializedAdapterINS1G_15DefaultEpilogueISJ_SK_SK_NS1F_6thread17LinearCombinationISJ_Li1EffLNS1K_9ScaleType4KindE0ELNS_15FloatRoundStyleE2ESJ_EENS1_15EpilogueDefaultEEEEEvvEEEEvNT_6ParamsE)
	.align		4
        /*000c*/ 	.word	index@(__assertfail)
	.align		4
        /*0010*/ 	.word	0x00000000
	.align		4
        /*0014*/ 	.word	0xfffffffe
	.align		4
        /*0018*/ 	.word	0x00000000
	.align		4
        /*001c*/ 	.word	0xfffffffd
	.align		4
        /*0020*/ 	.word	0x00000000
	.align		4
        /*0024*/ 	.word	0xfffffffc


//--------------------- .nv.constant4             --------------------------
	.section	.nv.constant4,"a",@progbits
	.align	8
	.align		8
.nv.constant4:
        /*0000*/ 	.dword	__assertfail
	.align		8
        /*0008*/ 	.dword	__unnamed_1
	.align		8
        /*0010*/ 	.dword	_ZN39_INTERNAL_5f6a76c9_4_k_cu_da6a5617_40814cuda3std3__45__cpo5beginE
	.align		8
        /*0018*/ 	.dword	_ZN39_INTERNAL_5f6a76c9_4_k_cu_da6a5617_40814cuda3std3__45__cpo3endE
	.align		8
        /*0020*/ 	.dword	_ZN39_INTERNAL_5f6a76c9_4_k_cu_da6a5617_40814cuda3std3__45__cpo6cbeginE
	.align		8
        /*0028*/ 	.dword	_ZN39_INTERNAL_5f6a76c9_4_k_cu_da6a5617_40814cuda3std3__45__cpo4cendE
	.align		8
        /*0030*/ 	.dword	_ZN39_INTERNAL_5f6a76c9_4_k_cu_da6a5617_40814cuda3std3__441_GLOBAL__N__5f6a76c9_4_k_cu_da6a5617_40816ignoreE
	.align		8
        /*0038*/ 	.dword	_ZN39_INTERNAL_5f6a76c9_4_k_cu_da6a5617_40814cuda3std3__419piecewise_constructE
	.align		8
        /*0040*/ 	.dword	_ZN39_INTERNAL_5f6a76c9_4_k_cu_da6a5617_40814cuda3std3__48in_placeE
	.align		8
        /*0048*/ 	.dword	_ZN39_INTERNAL_5f6a76c9_4_k_cu_da6a5617_40814cuda3std6ranges3__45__cpo4swapE
	.align		8
        /*0050*/ 	.dword	_ZN39_INTERNAL_5f6a76c9_4_k_cu_da6a5617_40814cuda3std6ranges3__45__cpo9iter_moveE
	.align		8
        /*0058*/ 	.dword	_ZN39_INTERNAL_5f6a76c9_4_k_cu_da6a5617_40814cute7productE
	.align		8
        /*0060*/ 	.dword	_ZN39_INTERNAL_5f6a76c9_4_k_cu_da6a5617_40814cute1_E
	.align		8
        /*0068*/ 	.dword	$str$22
	.align		8
        /*0070*/ 	.dword	$str$23


//--------------------- .text._ZN7cutlass13device_kernelINS_4gemm6kernel13GemmUniversalIN4cute5tupleIJiiiiEEENS1_10collective13CollectiveMmaINS1_34MainloopSm90TmaGmmaWarpSpecializedILi5ENS5_IJNS4_1CILi2EEESB_NSA_ILi1EEEEEENS1_32KernelTmaWarpSpecializedPingpongEEENS5_IJNSA_ILi64EEENSA_ILi128EEESH_EEENS_6half_tENS5_IJlSC_lEEESJ_SK_NS4_8TiledMMAINS4_8MMA_AtomIJNS4_4SM904GMMA26MMA_64x128x16_F32F16F16_SSILNSO_5MajorE0ELSQ_0ELNSO_7ScaleInE1ELSR_1EEEEEENS4_6LayoutINS5_IJSC_SC_SC_EEENS5_IJNSA_ILi0EEESW_SW_EEEEENS5_IJNS4_10UnderscoreESZ_SZ_EEEEENS4_23SM90_TMA_LOAD_MULTICASTENS4_14ComposedLayoutINS4_7SwizzleILi3ELi4ELi3EEENS4_18smem_ptr_flag_bitsILi16EEENSU_INS5_IJNSA_ILi8EEESG_EEENS5_IJSG_SC_EEEEEEEvNS4_8identityES12_S1C_vS1D_EENS_8epilogue10collective6detail29Sm90TmaWarpSpecializedAdapterINS1G_15DefaultEpilogueISJ_SK_SK_NS1F_6thread17LinearCombinationISJ_Li1EffLNS1K_9ScaleType4KindE0ELNS_15FloatRoundStyleE2ESJ_EENS1_15EpilogueDefaultEEEEEvvEEEEvNT_6ParamsE --------------------------
	.section	.text._ZN7cutlass13device_kernelINS_4gemm6kernel13GemmUniversalIN4cute5tupleIJiiiiEEENS1_10collective13CollectiveMmaINS1_34MainloopSm90TmaGmmaWarpSpecializedILi5ENS5_IJNS4_1CILi2EEESB_NSA_ILi1EEEEEENS1_32KernelTmaWarpSpecializedPingpongEEENS5_IJNSA_ILi64EEENSA_ILi128EEESH_EEENS_6half_tENS5_IJlSC_lEEESJ_SK_NS4_8TiledMMAINS4_8MMA_AtomIJNS4_4SM904GMMA26MMA_64x128x16_F32F16F16_SSILNSO_5MajorE0ELSQ_0ELNSO_7ScaleInE1ELSR_1EEEEEENS4_6LayoutINS5_IJSC_SC_SC_EEENS5_IJNSA_ILi0EEESW_SW_EEEEENS5_IJNS4_10UnderscoreESZ_SZ_EEEEENS4_23SM90_TMA_LOAD_MULTICASTENS4_14ComposedLayoutINS4_7SwizzleILi3ELi4ELi3EEENS4_18smem_ptr_flag_bitsILi16EEENSU_INS5_IJNSA_ILi8EEESG_EEENS5_IJSG_SC_EEEEEEEvNS4_8identityES12_S1C_vS1D_EENS_8epilogue10collective6detail29Sm90TmaWarpSpecializedAdapterINS1G_15DefaultEpilogueISJ_SK_SK_NS1F_6thread17LinearCombinationISJ_Li1EffLNS1K_9ScaleType4KindE0ELNS_15FloatRoundStyleE2ESJ_EENS1_15EpilogueDefaultEEEEEvvEEEEvNT_6ParamsE,"ax",@progbits
	.align	128
.text._ZN7cutlass13device_kernelINS_4gemm6kernel13GemmUniversalIN4cute5tupleIJiiiiEEENS1_10collective13CollectiveMmaINS1_34MainloopSm90TmaGmmaWarpSpecializedILi5ENS5_IJNS4_1CILi2EEESB_NSA_ILi1EEEEEENS1_32KernelTmaWarpSpecializedPingpongEEENS5_IJNSA_ILi64EEENSA_ILi128EEESH_EEENS_6half_tENS5_IJlSC_lEEESJ_SK_NS4_8TiledMMAINS4_8MMA_AtomIJNS4_4SM904GMMA26MMA_64x128x16_F32F16F16_SSILNSO_5MajorE0ELSQ_0ELNSO_7ScaleInE1ELSR_1EEEEEENS4_6LayoutINS5_IJSC_SC_SC_EEENS5_IJNSA_ILi0EEESW_SW_EEEEENS5_IJNS4_10UnderscoreESZ_SZ_EEEEENS4_23SM90_TMA_LOAD_MULTICASTENS4_14ComposedLayoutINS4_7SwizzleILi3ELi4ELi3EEENS4_18smem_ptr_flag_bitsILi16EEENSU_INS5_IJNSA_ILi8EEESG_EEENS5_IJSG_SC_EEEEEEEvNS4_8identityES12_S1C_vS1D_EENS_8epilogue10collective6detail29Sm90TmaWarpSpecializedAdapterINS1G_15DefaultEpilogueISJ_SK_SK_NS1F_6thread17LinearCombinationISJ_Li1EffLNS1K_9ScaleType4KindE0ELNS_15FloatRoundStyleE2ESJ_EENS1_15EpilogueDefaultEEEEEvvEEEEvNT_6ParamsE:
        .type           _ZN7cutlass13device_kernelINS_4gemm6kernel13GemmUniversalIN4cute5tupleIJiiiiEEENS1_10collective13CollectiveMmaINS1_34MainloopSm90TmaGmmaWarpSpecializedILi5ENS5_IJNS4_1CILi2EEESB_NSA_ILi1EEEEEENS1_32KernelTmaWarpSpecializedPingpongEEENS5_IJNSA_ILi64EEENSA_ILi128EEESH_EEENS_6half_tENS5_IJlSC_lEEESJ_SK_NS4_8TiledMMAINS4_8MMA_AtomIJNS4_4SM904GMMA26MMA_64x128x16_F32F16F16_SSILNSO_5MajorE0ELSQ_0ELNSO_7ScaleInE1ELSR_1EEEEEENS4_6LayoutINS5_IJSC_SC_SC_EEENS5_IJNSA_ILi0EEESW_SW_EEEEENS5_IJNS4_10UnderscoreESZ_SZ_EEEEENS4_23SM90_TMA_LOAD_MULTICASTENS4_14ComposedLayoutINS4_7SwizzleILi3ELi4ELi3EEENS4_18smem_ptr_flag_bitsILi16EEENSU_INS5_IJNSA_ILi8EEESG_EEENS5_IJSG_SC_EEEEEEEvNS4_8identityES12_S1C_vS1D_EENS_8epilogue10collective6detail29Sm90TmaWarpSpecializedAdapterINS1G_15DefaultEpilogueISJ_SK_SK_NS1F_6thread17LinearCombinationISJ_Li1EffLNS1K_9ScaleType4KindE0ELNS_15FloatRoundStyleE2ESJ_EENS1_15EpilogueDefaultEEEEEvvEEEEvNT_6ParamsE,@function
        .size           _ZN7cutlass13device_kernelINS_4gemm6kernel13GemmUniversalIN4cute5tupleIJiiiiEEENS1_10collective13CollectiveMmaINS1_34MainloopSm90TmaGmmaWarpSpecializedILi5ENS5_IJNS4_1CILi2EEESB_NSA_ILi1EEEEEENS1_32KernelTmaWarpSpecializedPingpongEEENS5_IJNSA_ILi64EEENSA_ILi128EEESH_EEENS_6half_tENS5_IJlSC_lEEESJ_SK_NS4_8TiledMMAINS4_8MMA_AtomIJNS4_4SM904GMMA26MMA_64x128x16_F32F16F16_SSILNSO_5MajorE0ELSQ_0ELNSO_7ScaleInE1ELSR_1EEEEEENS4_6LayoutINS5_IJSC_SC_SC_EEENS5_IJNSA_ILi0EEESW_SW_EEEEENS5_IJNS4_10UnderscoreESZ_SZ_EEEEENS4_23SM90_TMA_LOAD_MULTICASTENS4_14ComposedLayoutINS4_7SwizzleILi3ELi4ELi3EEENS4_18smem_ptr_flag_bitsILi16EEENSU_INS5_IJNSA_ILi8EEESG_EEENS5_IJSG_SC_EEEEEEEvNS4_8identityES12_S1C_vS1D_EENS_8epilogue10collective6detail29Sm90TmaWarpSpecializedAdapterINS1G_15DefaultEpilogueISJ_SK_SK_NS1F_6thread17LinearCombinationISJ_Li1EffLNS1K_9ScaleType4KindE0ELNS_15FloatRoundStyleE2ESJ_EENS1_15EpilogueDefaultEEEEEvvEEEEvNT_6ParamsE,(.L_x_203 - _ZN7cutlass13device_kernelINS_4gemm6kernel13GemmUniversalIN4cute5tupleIJiiiiEEENS1_10collective13CollectiveMmaINS1_34MainloopSm90TmaGmmaWarpSpecializedILi5ENS5_IJNS4_1CILi2EEESB_NSA_ILi1EEEEEENS1_32KernelTmaWarpSpecializedPingpongEEENS5_IJNSA_ILi64EEENSA_ILi128EEESH_EEENS_6half_tENS5_IJlSC_lEEESJ_SK_NS4_8TiledMMAINS4_8MMA_AtomIJNS4_4SM904GMMA26MMA_64x128x16_F32F16F16_SSILNSO_5MajorE0ELSQ_0ELNSO_7ScaleInE1ELSR_1EEEEEENS4_6LayoutINS5_IJSC_SC_SC_EEENS5_IJNSA_ILi0EEESW_SW_EEEEENS5_IJNS4_10UnderscoreESZ_SZ_EEEEENS4_23SM90_TMA_LOAD_MULTICASTENS4_14ComposedLayoutINS4_7SwizzleILi3ELi4ELi3EEENS4_18smem_ptr_flag_bitsILi16EEENSU_INS5_IJNSA_ILi8EEESG_EEENS5_IJSG_SC_EEEEEEEvNS4_8identityES12_S1C_vS1D_EENS_8epilogue10collective6detail29Sm90TmaWarpSpecializedAdapterINS1G_15DefaultEpilogueISJ_SK_SK_NS1F_6thread17LinearCombinationISJ_Li1EffLNS1K_9ScaleType4KindE0ELNS_15FloatRoundStyleE2ESJ_EENS1_15EpilogueDefaultEEEEEvvEEEEvNT_6ParamsE)
        .other          _ZN7cutlass13device_kernelINS_4gemm6kernel13GemmUniversalIN4cute5tupleIJiiiiEEENS1_10collective13CollectiveMmaINS1_34MainloopSm90TmaGmmaWarpSpecializedILi5ENS5_IJNS4_1CILi2EEESB_NSA_ILi1EEEEEENS1_32KernelTmaWarpSpecializedPingpongEEENS5_IJNSA_ILi64EEENSA_ILi128EEESH_EEENS_6half_tENS5_IJlSC_lEEESJ_SK_NS4_8TiledMMAINS4_8MMA_AtomIJNS4_4SM904GMMA26MMA_64x128x16_F32F16F16_SSILNSO_5MajorE0ELSQ_0ELNSO_7ScaleInE1ELSR_1EEEEEENS4_6LayoutINS5_IJSC_SC_SC_EEENS5_IJNSA_ILi0EEESW_SW_EEEEENS5_IJNS4_10UnderscoreESZ_SZ_EEEEENS4_23SM90_TMA_LOAD_MULTICASTENS4_14ComposedLayoutINS4_7SwizzleILi3ELi4ELi3EEENS4_18smem_ptr_flag_bitsILi16EEENSU_INS5_IJNSA_ILi8EEESG_EEENS5_IJSG_SC_EEEEEEEvNS4_8identityES12_S1C_vS1D_EENS_8epilogue10collective6detail29Sm90TmaWarpSpecializedAdapterINS1G_15DefaultEpilogueISJ_SK_SK_NS1F_6thread17LinearCombinationISJ_Li1EffLNS1K_9ScaleType4KindE0ELNS_15FloatRoundStyleE2ESJ_EENS1_15EpilogueDefaultEEEEEvvEEEEvNT_6ParamsE,@"STO_CUDA_ENTRY STV_DEFAULT"
_ZN7cutlass13device_kernelINS_4gemm6kernel13GemmUniversalIN4cute5tupleIJiiiiEEENS1_10collective13CollectiveMmaINS1_34MainloopSm90TmaGmmaWarpSpecializedILi5ENS5_IJNS4_1CILi2EEESB_NSA_ILi1EEEEEENS1_32KernelTmaWarpSpecializedPingpongEEENS5_IJNSA_ILi64EEENSA_ILi128EEESH_EEENS_6half_tENS5_IJlSC_lEEESJ_SK_NS4_8TiledMMAINS4_8MMA_AtomIJNS4_4SM904GMMA26MMA_64x128x16_F32F16F16_SSILNSO_5MajorE0ELSQ_0ELNSO_7ScaleInE1ELSR_1EEEEEENS4_6LayoutINS5_IJSC_SC_SC_EEENS5_IJNSA_ILi0EEESW_SW_EEEEENS5_IJNS4_10UnderscoreESZ_SZ_EEEEENS4_23SM90_TMA_LOAD_MULTICASTENS4_14ComposedLayoutINS4_7SwizzleILi3ELi4ELi3EEENS4_18smem_ptr_flag_bitsILi16EEENSU_INS5_IJNSA_ILi8EEESG_EEENS5_IJSG_SC_EEEEEEEvNS4_8identityES12_S1C_vS1D_EENS_8epilogue10collective6detail29Sm90TmaWarpSpecializedAdapterINS1G_15DefaultEpilogueISJ_SK_SK_NS1F_6thread17LinearCombinationISJ_Li1EffLNS1K_9ScaleType4KindE0ELNS_15FloatRoundStyleE2ESJ_EENS1_15EpilogueDefaultEEEEEvvEEEEvNT_6ParamsE:
[----:B------:R-:W0:Y:S02]  /*0000*/  LDC R1, c[0x0][0x28] ;  /* 0x00000a00ff017b82 */ /* 0x000e240000000800 */
[----:B0-----:R-:W-:Y:S01]  /*0010*/  VIADD R1, R1, 0xfffffff8 ;  /* 0xfffffff801017836 */ /* 0x001fe20000000000 */
[----:B------:R-:W0:Y:S01]  /*0020*/  S2R R4, SR_TID.X ;  /* 0x0000000000047919 */ /* 0x000e220000002100 */
[----:B------:R-:W-:Y:S01]  /*0030*/  ELECT P0, URZ, PT ;  /* 0x00000000003f782f */ /* 0x000fe20003800000 */
[----:B------:R-:W-:Y:S01]  /*0040*/  BSSY B0, `(.L_x_0) ;  /* 0x000000f000007945 */ /* 0x000fe20003800000 */
[--C-:B0-----:R-:W-:Y:S02]  /*0050*/  SHF.R.U32.HI R0, RZ, 0x5, R4.reuse ;  /* 0x00000005ff007819 */ /* 0x101fe40000011604 */
[----:B------:R-:W-:-:S03]  /*0060*/  SHF.R.U32.HI R7, RZ, 0x7, R4 ;  /* 0x00000007ff077819 */ /* 0x000fc60000011604 */
[----:B------:R-:W0:Y:S04]  /*0070*/  SHFL.IDX PT, R2, R0, RZ, 0x1f ;  /* 0x00001fff00027589 */ /* 0x000e2800000e0000 */
[----:B------:R1:W2:Y:S01]  /*0080*/  SHFL.IDX PT, R10, R7, RZ, 0x1f ;  /* 0x00001fff070a7589 */ /* 0x0002a200000e0000 */
[----:B0-----:R-:W-:-:S13]  /*0090*/  ISETP.NE.OR P0, PT, R2, RZ, !P0 ;  /* 0x000000ff0200720c */ /* 0x001fda0004705670 */
[----:B-12---:R-:W-:Y:S05]  /*00a0*/  @P0 BRA `(.L_x_1) ;  /* 0x0000000000200947 */ /* 0x006fea0003800000 */
[----:B------:R-:W-:Y:S02]  /*00b0*/  ULDC.64 UR4, c[0x0][0x198] ;  /* 0x0000660000047ab9 */ /* 0x000fe40000000a00 */
[----:B------:R-:W-:Y:S02]  /*00c0*/  UIADD3 UR6, UP0, UR4, 0xf0, URZ ;  /* 0x000000f004067890 */ /* 0x000fe4000ff1e03f */
[----:B------:R-:W-:Y:S02]  /*00d0*/  UIADD3 UR4, UP1, UR4, 0x1f0, URZ ;  /* 0x000001f004047890 */ /* 0x000fe4000ff3e03f */
[----:B------:R-:W-:Y:S02]  /*00e0*/  UIADD3.X UR7, URZ, UR5, URZ, UP0, !UPT ;  /* 0x000000053f077290 */ /* 0x000fe400087fe43f */
[----:B------:R-:W-:-:S07]  /*00f0*/  UIADD3.X UR5, URZ, UR5, URZ, UP1, !UPT ;  /* 0x000000053f057290 */ /* 0x000fce0008ffe43f */
[----:B------:R0:W-:Y:S02]  /*0100*/  UTMACCTL.PF [UR6] ;  /* 0x00000000060079b9 */ /* 0x0001e40008040000 */
[----:B------:R0:W-:Y:S02]  /*0110*/  UTMACCTL.PF [UR4] ;  /* 0x00000000040079b9 */ /* 0x0001e40008040000 */
[----:B0-----:R-:W-:Y:S01]  /*0120*/  NOP ;  /* 0x0000000000007918 */ /* 0x001fe20000000000 */
.L_x_1:
[----:B------:R-:W-:Y:S05]  /*0130*/  BSYNC B0 ;  /* 0x0000000000007941 */ /* 0x000fea0003800000 */
.L_x_0:
[----:B------:R-:W0:Y:S02]  /*0140*/  SHFL.IDX PT, R9, R0, RZ, 0x1f ;  /* 0x00001fff00097589 */ /* 0x000e2400000e0000 */
[----:B0-----:R-:W-:-:S13]  /*0150*/  ISETP.NE.AND P0, PT, R9, RZ, PT ;  /* 0x000000ff0900720c */ /* 0x001fda0003f05270 */
[----:B------:R-:W-:Y:S05]  /*0160*/  @P0 BRA `(.L_x_2) ;  /* 0x0000000000600947 */ /* 0x000fea0003800000 */
[----:B------:R-:W0:Y:S01]  /*0170*/  S2UR UR8, SR_CgaCtaId ;  /* 0x00000000000879c3 */ /* 0x000e220000008800 */
[----:B------:R-:W-:Y:S01]  /*0180*/  UMOV UR4, 0x400 ;  /* 0x0000040000047882 */ /* 0x000fe20000000000 */
[----:B------:R-:W-:Y:S01]  /*0190*/  UMOV UR5, 0x1 ;  /* 0x0000000100057882 */ /* 0x000fe20000000000 */
[----:B------:R-:W-:Y:S01]  /*01a0*/  UMOV UR6, 0x3 ;  /* 0x0000000300067882 */ /* 0x000fe20000000000 */
[----:B------:R-:W-:Y:S01]  /*01b0*/  ELECT P0, URZ, PT ;  /* 0x00000000003f782f */ /* 0x000fe20003800000 */
[----:B------:R-:W-:-:S04]  /*01c0*/  UIADD3 UR6, -UR6, 0x100000, URZ ;  /* 0x0010000006067890 */ /* 0x000fc8000fffe13f */
[----:B------:R-:W-:Y:S02]  /*01d0*/  USHF.L.U32 UR7, UR6, 0xb, URZ ;  /* 0x0000000b06077899 */ /* 0x000fe4000800063f */
[----:B------:R-:W-:Y:S02]  /*01e0*/  USHF.L.U32 UR6, UR6, 0x1, URZ ;  /* 0x0000000106067899 */ /* 0x000fe4000800063f */
[----:B0-----:R-:W-:Y:S02]  /*01f0*/  ULEA UR8, UR8, UR4, 0x18 ;  /* 0x0000000408087291 */ /* 0x001fe4000f8ec03f */
[----:B------:R-:W-:-:S04]  /*0200*/  UIADD3 UR4, -UR5, 0x100000, URZ ;  /* 0x0010000005047890 */ /* 0x000fc8000fffe13f */
[----:B------:R-:W-:Y:S02]  /*0210*/  USHF.L.U32 UR5, UR4, 0xb, URZ ;  /* 0x0000000b04057899 */ /* 0x000fe4000800063f */
[----:B------:R-:W-:Y:S01]  /*0220*/  USHF.L.U32 UR4, UR4, 0x1, URZ ;  /* 0x0000000104047899 */ /* 0x000fe2000800063f */
[----:B------:R-:W0:Y:S11]  /*0230*/  FENCE.VIEW.ASYNC.S ;  /* 0x00000000000073c6 */ /* 0x000e360000000000 */
[----:B0-----:R0:W1:Y:S01]  /*0240*/  SYNCS.EXCH.64 URZ, [UR8], UR4 ;  /* 0x00000004083f75b2 */ /* 0x0010620008000100 */
[----:B------:R0:W2:Y:S01]  /*0250*/  SYNCS.EXCH.64 URZ, [UR8+0x28], UR6 ;  /* 0x00002806083f75b2 */ /* 0x0000a20008000100 */
[----:B------:R0:W3:Y:S01]  /*0260*/  SYNCS.EXCH.64 URZ, [UR8+0x8], UR4 ;  /* 0x00000804083f75b2 */ /* 0x0000e20008000100 */
[----:B------:R0:W4:Y:S01]  /*0270*/  SYNCS.EXCH.64 URZ, [UR8+0x30], UR6 ;  /* 0x00003006083f75b2 */ /* 0x0001220008000100 */
[----:B------:R0:W0:Y:S01]  /*0280*/  SYNCS.EXCH.64 URZ, [UR8+0x10], UR4 ;  /* 0x00001004083f75b2 */ /* 0x0000220008000100 */
[----:B------:R0:W0:Y:S01]  /*0290*/  SYNCS.EXCH.64 URZ, [UR8+0x38], UR6 ;  /* 0x00003806083f75b2 */ /* 0x0000220008000100 */
[----:B------:R0:W0:Y:S01]  /*02a0*/  SYNCS.EXCH.64 URZ, [UR8+0x18], UR4 ;  /* 0x00001804083f75b2 */ /* 0x0000220008000100 */
[----:B------:R0:W0:Y:S01]  /*02b0*/  SYNCS.EXCH.64 URZ, [UR8+0x40], UR6 ;  /* 0x00004006083f75b2 */ /* 0x0000220008000100 */
[----:B------:R0:W0:Y:S01]  /*02c0*/  SYNCS.EXCH.64 URZ, [UR8+0x20], UR4 ;  /* 0x00002004083f75b2 */ /* 0x0000220008000100 */
[----:B------:R0:W0:Y:S01]  /*02d0*/  SYNCS.EXCH.64 URZ, [UR8+0x48], UR6 ;  /* 0x00004806083f75b2 */ /* 0x0000220008000100 */
[----:B------:R-:W-:Y:S01]  /*02e0*/  NOP ;  /* 0x0000000000007918 */ /* 0x000fe20000000000 */
.L_x_2:
[----:B------:R-:W5:Y:S01]  /*02f0*/  SHFL.IDX PT, R12, R0, RZ, 0x1f ;  /* 0x00001fff000c7589 */ /* 0x000f6200000e0000 */
[----:B------:R-:W1:Y:S01]  /*0300*/  S2UR UR12, SR_CTAID.X ;  /* 0x00000000000c79c3 */ /* 0x000e620000002500 */
[----:B------:R-:W-:Y:S02]  /*0310*/  SHF.R.S32.HI R3, RZ, 0x1f, R4 ;  /* 0x0000001fff037819 */ /* 0x000fe40000011404 */
[----:B------:R-:W-:Y:S01]  /*0320*/  ELECT P0, URZ, PT ;  /* 0x00000000003f782f */ /* 0x000fe20003800000 */
[----:B------:R-:W2:Y:S01]  /*0330*/  SHFL.IDX PT, R11, R0, RZ, 0x1f ;  /* 0x00001fff000b7589 */ /* 0x000ea200000e0000 */
[----:B0-----:R-:W-:Y:S01]  /*0340*/  ULDC UR4, c[0x0][0x150] ;  /* 0x0000540000047ab9 */ /* 0x001fe20000000800 */
[----:B------:R-:W-:Y:S02]  /*0350*/  LEA.HI R3, R3, R4, RZ, 0x7 ;  /* 0x0000000403037211 */ /* 0x000fe400078f38ff */
[----:B------:R-:W-:Y:S01]  /*0360*/  ELECT P1, URZ, PT ;  /* 0x00000000003f782f */ /* 0x000fe20003820000 */
[----:B------:R-:W0:Y:S01]  /*0370*/  S2R R6, SR_CTAID.Y ;  /* 0x0000000000067919 */ /* 0x000e220000002600 */
[----:B------:R-:W3:Y:S01]  /*0380*/  LDC R14, c[0x0][0x144] ;  /* 0x00005100ff0e7b82 */ /* 0x000ee20000000800 */
[----:B------:R-:W-:Y:S01]  /*0390*/  LOP3.LUT R3, R3, 0xffffff80, RZ, 0xc0, !PT ;  /* 0xffffff8003037812 */ /* 0x000fe200078ec0ff */
[----:B------:R-:W-:Y:S01]  /*03a0*/  UMOV UR11, 0x80 ;  /* 0x00000080000b7882 */ /* 0x000fe20000000000 */
[----:B------:R-:W4:Y:S01]  /*03b0*/  SHFL.IDX PT, R16, R7, RZ, 0x1f ;  /* 0x00001fff07107589 */ /* 0x000f2200000e0000 */
[----:B------:R-:W-:Y:S01]  /*03c0*/  NOP ;  /* 0x0000000000007918 */ /* 0x000fe20000000000 */
[----:B------:R-:W-:Y:S01]  /*03d0*/  NOP ;  /* 0x0000000000007918 */ /* 0x000fe20000000000 */
[----:B------:R-:W-:Y:S01]  /*03e0*/  IMAD.IADD R5, R4, 0x1, -R3 ;  /* 0x0000000104057824 */ /* 0x000fe200078e0a03 */
[C---:B------:R-:W-:Y:S01]  /*03f0*/  ISETP.NE.AND P4, PT, R10.reuse, RZ, PT ;  /* 0x000000ff0a00720c */ /* 0x040fe20003f85270 */
[----:B------:R-:W4:Y:S01]  /*0400*/  LDC R15, c[0x0][0x140] ;  /* 0x00005000ff0f7b82 */ /* 0x000f220000000800 */
[----:B------:R-:W-:-:S02]  /*0410*/  VIADD R36, R10, 0xffffffff ;  /* 0xffffffff0a247836 */ /* 0x000fc40000000000 */
[----:B------:R-:W-:Y:S01]  /*0420*/  SHF.R.S32.HI R8, RZ, 0x1f, R5 ;  /* 0x0000001fff087819 */ /* 0x000fe20000011405 */
[----:B------:R-:W-:Y:S02]  /*0430*/  IMAD.MOV.U32 R89, RZ, RZ, 0x1 ;  /* 0x00000001ff597424 */ /* 0x000fe400078e00ff */
[----:B------:R-:W-:Y:S02]  /*0440*/  ISETP.GE.U32.AND P6, PT, R36, 0x2, PT ;  /* 0x000000022400780c */ /* 0x000fe40003fc6070 */
[----:B-----5:R-:W-:Y:S01]  /*0450*/  ISETP.NE.OR P0, PT, R12, RZ, !P0 ;  /* 0x000000ff0c00720c */ /* 0x020fe20004705670 */
[----:B------:R-:W5:Y:S01]  /*0460*/  LDC R25, c[0x0][0x148] ;  /* 0x00005200ff197b82 */ /* 0x000f620000000800 */
[----:B-1----:R-:W-:Y:S02]  /*0470*/  I2FP.F32.U32 R12, UR12 ;  /* 0x0000000c000c7c45 */ /* 0x002fe40008201000 */
[----:B------:R-:W-:Y:S02]  /*0480*/  LEA.HI R3, R8, R5, RZ, 0x3 ;  /* 0x0000000508037211 */ /* 0x000fe400078f18ff */
[----:B--2---:R-:W-:Y:S01]  /*0490*/  ISETP.NE.OR P1, PT, R11, RZ, !P1 ;  /* 0x000000ff0b00720c */ /* 0x004fe20004f25670 */
[----:B------:R-:W-:Y:S01]  /*04a0*/  FMUL R13, R12, UR4 ;  /* 0x000000040c0d7c20 */ /* 0x000fe20008400000 */
[--C-:B------:R-:W-:Y:S01]  /*04b0*/  SHF.R.S32.HI R0, RZ, 0x3, R3.reuse ;  /* 0x00000003ff007819 */ /* 0x100fe20000011403 */
[----:B------:R-:W-:Y:S01]  /*04c0*/  ULDC UR4, c[0x0][0x154] ;  /* 0x0000550000047ab9 */ /* 0x000fe20000000800 */
[----:B------:R-:W-:-:S02]  /*04d0*/  SHF.R.S32.HI R3, RZ, 0x1f, R3 ;  /* 0x0000001fff037819 */ /* 0x000fc40000011403 */
[----:B------:R-:W-:Y:S01]  /*04e0*/  SHF.R.S32.HI R12, RZ, 0x1f, R9 ;  /* 0x0000001fff0c7819 */ /* 0x000fe20000011409 */
[----:B------:R-:W1:Y:S01]  /*04f0*/  F2I.U32.TRUNC.NTZ R13, R13 ;  /* 0x0000000d000d7305 */ /* 0x000e62000020f000 */
[----:B------:R-:W-:Y:S01]  /*0500*/  LEA.HI R11, R3, R0, RZ, 0x2 ;  /* 0x00000000030b7211 */ /* 0x000fe200078f10ff */
[----:B------:R-:W-:Y:S01]  /*0510*/  VOTEU.ALL UP1, P0 ;  /* 0x00000000003f7886 */ /* 0x000fe20000020000 */
[----:B------:R-:W-:Y:S01]  /*0520*/  LEA.HI R12, R12, R9, RZ, 0x2 ;  /* 0x000000090c0c7211 */ /* 0x000fe200078f10ff */
[----:B------:R-:W-:Y:S01]  /*0530*/  VOTEU.ALL UP0, P0 ;  /* 0x00000000003f7886 */ /* 0x000fe20000000000 */
[----:B------:R-:W-:Y:S01]  /*0540*/  SHF.R.S32.HI R3, RZ, 0x1f, R2 ;  /* 0x0000001fff037819 */ /* 0x000fe20000011402 */
[----:B------:R-:W-:Y:S01]  /*0550*/  VOTEU.ALL UP2, P1 ;  /* 0x00000000003f7886 */ /* 0x000fe20000840000 */
[----:B------:R-:W-:Y:S01]  /*0560*/  LOP3.LUT R11, R11, 0xfffffffc, RZ, 0xc0, !PT ;  /* 0xfffffffc0b0b7812 */ /* 0x000fe200078ec0ff */
[----:B------:R-:W2:Y:S01]  /*0570*/  @!UP1 S2UR UR7, SR_CgaCtaId ;  /* 0x00000000000799c3 */ /* 0x000ea20000008800 */
[----:B------:R-:W-:Y:S01]  /*0580*/  LOP3.LUT R12, R12, 0x3ffffffc, RZ, 0xc0, !PT ;  /* 0x3ffffffc0c0c7812 */ /* 0x000fe200078ec0ff */
[----:B------:R-:W-:Y:S01]  /*0590*/  @!UP1 UMOV UR6, 0x400 ;  /* 0x0000040000069882 */ /* 0x000fe20000000000 */
[----:B------:R-:W-:Y:S01]  /*05a0*/  LEA.HI R3, R3, R2, RZ, 0x2 ;  /* 0x0000000203037211 */ /* 0x000fe200078f10ff */
[----:B------:R-:W-:Y:S01]  /*05b0*/  IMAD.IADD R11, R0, 0x1, -R11 ;  /* 0x00000001000b7824 */ /* 0x000fe200078e0a0b */
[----:B------:R-:W-:Y:S01]  /*05c0*/  @!UP2 UMOV UR9, 0x400 ;  /* 0x000004000009a882 */ /* 0x000fe20000000000 */
[----:B------:R-:W-:Y:S01]  /*05d0*/  IMAD.IADD R12, R9, 0x1, -R12 ;  /* 0x00000001090c7824 */ /* 0x000fe200078e0a0c */
[----:B------:R-:W-:Y:S01]  /*05e0*/  LOP3.LUT R3, R3, 0xfffffffc, RZ, 0xc0, !PT ;  /* 0xfffffffc03037812 */ /* 0x000fe200078ec0ff */
[----:B------:R-:W5:Y:S01]  /*05f0*/  @!UP2 S2UR UR10, SR_CgaCtaId ;  /* 0x00000000000aa9c3 */ /* 0x000f620000008800 */
[----:B-1----:R-:W-:Y:S01]  /*0600*/  IMAD.MOV R13, RZ, RZ, -R13 ;  /* 0x000000ffff0d7224 */ /* 0x002fe200078e0a0d */
[----:B------:R-:W-:Y:S01]  /*0610*/  VOTEU.ALL UP3, P1 ;  /* 0x00000000003f7886 */ /* 0x000fe20000860000 */
[----:B------:R-:W-:Y:S01]  /*0620*/  IMAD R11, R12, 0x4, R11 ;  /* 0x000000040c0b7824 */ /* 0x000fe200078e020b */
[----:B------:R-:W-:Y:S01]  /*0630*/  VOTEU.ALL UP4, P1 ;  /* 0x00000000003f7886 */ /* 0x000fe20000880000 */
[----:B------:R-:W-:Y:S01]  /*0640*/  IMAD.IADD R9, R2, 0x1, -R3 ;  /* 0x0000000102097824 */ /* 0x000fe200078e0a03 */
[----:B0-----:R-:W-:Y:S01]  /*0650*/  I2FP.F32.U32 R2, R6 ;  /* 0x0000000600027245 */ /* 0x001fe20000201000 */
[----:B---3--:R-:W-:Y:S01]  /*0660*/  IMAD R21, R14, R13, UR12 ;  /* 0x0000000c0e157e24 */ /* 0x008fe2000f8e020d */
[C---:B------:R-:W-:Y:S01]  /*0670*/  LEA.HI R0, R11.reuse, R11, RZ, 0x1 ;  /* 0x0000000b0b007211 */ /* 0x040fe200078f08ff */
[C---:B------:R-:W-:Y:S01]  /*0680*/  IMAD.SHL.U32 R88, R11.reuse, 0x4, RZ ;  /* 0x000000040b587824 */ /* 0x040fe200078e00ff */
[----:B------:R-:W-:Y:S01]  /*0690*/  VOTEU.ALL UP5, P1 ;  /* 0x00000000003f7886 */ /* 0x000fe200008a0000 */
[----:B------:R-:W-:Y:S01]  /*06a0*/  FMUL R2, R2, UR4 ;  /* 0x0000000402027c20 */ /* 0x000fe20008400000 */
[----:B------:R-:W-:Y:S01]  /*06b0*/  LOP3.LUT R0, R0, 0xfffffffe, RZ, 0xc0, !PT ;  /* 0xfffffffe00007812 */ /* 0x000fe200078ec0ff */
[----:B------:R-:W-:Y:S01]  /*06c0*/  UMOV UR4, 0x20 ;  /* 0x0000002000047882 */ /* 0x000fe20000000000 */
[----:B------:R-:W-:Y:S01]  /*06d0*/  LOP3.LUT R88, R11, 0xc, R88, 0x78, !PT ;  /* 0x0000000c0b587812 */ /* 0x000fe200078e7858 */
[----:B------:R-:W-:-:S04]  /*06e0*/  @!UP1 UIADD3 UR4, -UR4, 0x100000, URZ ;  /* 0x0010000004049890 */ /* 0x000fc8000fffe13f */
[----:B------:R-:W-:Y:S02]  /*06f0*/  @!UP1 USHF.L.U32 UR5, UR4, 0xb, URZ ;  /* 0x0000000b04059899 */ /* 0x000fe4000800063f */
[----:B------:R-:W-:Y:S01]  /*0700*/  @!UP1 USHF.L.U32 UR4, UR4, 0x1, URZ ;  /* 0x0000000104049899 */ /* 0x000fe2000800063f */
[----:B----4-:R-:W-:Y:S01]  /*0710*/  ISETP.EQ.U32.AND P2, PT, R15, 0x1, PT ;  /* 0x000000010f00780c */ /* 0x010fe20003f42070 */
[----:B------:R-:W-:Y:S01]  /*0720*/  IMAD.IADD R0, R11, 0x1, -R0 ;  /* 0x000000010b007824 */ /* 0x000fe200078e0a00 */
[----:B------:R-:W0:Y:S01]  /*0730*/  F2I.U32.TRUNC.NTZ R2, R2 ;  /* 0x0000000200027305 */ /* 0x000e22000020f000 */
[----:B--2---:R-:W-:Y:S01]  /*0740*/  @!UP1 ULEA UR8, UR7, UR6, 0x18 ;  /* 0x0000000607089291 */ /* 0x004fe2000f8ec03f */
[----:B------:R-:W-:Y:S01]  /*0750*/  R2UR UR43, R16 ;  /* 0x00000000102b72ca */ /* 0x000fe200000e0000 */
[----:B------:R-:W-:-:S04]  /*0760*/  @!UP2 UIADD3 UR6, -UR11, 0x100000, URZ ;  /* 0x001000000b06a890 */ /* 0x000fc8000fffe13f */
[----:B------:R-:W-:Y:S02]  /*0770*/  @!UP2 USHF.L.U32 UR7, UR6, 0xb, URZ ;  /* 0x0000000b0607a899 */ /* 0x000fe4000800063f */
[----:B------:R-:W-:Y:S01]  /*0780*/  @!UP2 USHF.L.U32 UR6, UR6, 0x1, URZ ;  /* 0x000000010606a899 */ /* 0x000fe2000800063f */
[----:B------:R-:W-:Y:S01]  /*0790*/  ISETP.NE.AND P3, PT, R0, R21, PT ;  /* 0x000000150000720c */ /* 0x000fe20003f65270 */
[----:B------:R-:W-:Y:S01]  /*07a0*/  VOTEU.ALL UP1, P0 ;  /* 0x00000000003f7886 */ /* 0x000fe20000020000 */
[----:B-----5:R-:W-:Y:S01]  /*07b0*/  @!UP2 ULEA UR9, UR10, UR9, 0x18 ;  /* 0x000000090a09a291 */ /* 0x020fe2000f8ec03f */
[----:B------:R-:W-:Y:S01]  /*07c0*/  LOP3.LUT P0, RZ, R5, 0x7, RZ, 0xc0, !PT ;  /* 0x0000000705ff7812 */ /* 0x000fe2000780c0ff */
[----:B------:R-:W-:Y:S01]  /*07d0*/  VOTEU.ALL UP2, P1 ;  /* 0x00000000003f7886 */ /* 0x000fe20000840000 */
[----:B------:R-:W-:Y:S02]  /*07e0*/  ISETP.NE.AND P1, PT, R9, 0x3, PT ;  /* 0x000000030900780c */ /* 0x000fe40003f25270 */
[----:B------:R-:W-:-:S02]  /*07f0*/  ISETP.LT.U32.AND P0, PT, R88, 0x4, !P0 ;  /* 0x000000045800780c */ /* 0x000fc40004701070 */
[----:B------:R-:W-:Y:S01]  /*0800*/  ISETP.EQ.OR P1, PT, R9, RZ, !P1 ;  /* 0x000000ff0900720c */ /* 0x000fe20004f22670 */
[----:B------:R-:W1:Y:S02]  /*0810*/  FENCE.VIEW.ASYNC.S ;  /* 0x00000000000073c6 */ /* 0x000e640000000000 */
[----:B-1----:R1:W2:Y:S01]  /*0820*/  @!UP0 SYNCS.EXCH.64 URZ, [UR8+0x80], UR4 ;  /* 0x00008004083f85b2 */ /* 0x0022a20008000100 */
[----:B0-----:R-:W-:Y:S01]  /*0830*/  IMAD.MOV R20, RZ, RZ, -R2 ;  /* 0x000000ffff147224 */ /* 0x001fe200078e0a02 */
[----:B------:R-:W-:-:S03]  /*0840*/  @P3 LEA.HI R0, R88, R88, RZ, 0x1 ;  /* 0x0000005858003211 */ /* 0x000fc600078f08ff */
[----:B------:R-:W-:Y:S01]  /*0850*/  IMAD R3, R25, R20, R6 ;  /* 0x0000001419037224 */ /* 0x000fe200078e0206 */
[----:B------:R-:W-:Y:S02]  /*0860*/  ISETP.EQ.AND P1, PT, R10, RZ, P1 ;  /* 0x000000ff0a00720c */ /* 0x000fe40000f22270 */
[----:B------:R-:W-:Y:S02]  /*0870*/  @P3 SHF.R.S32.HI R0, RZ, 0x1, R0 ;  /* 0x00000001ff003819 */ /* 0x000fe40000011400 */
[----:B------:R-:W-:Y:S02]  /*0880*/  SEL R23, RZ, 0x1, !P1 ;  /* 0x00000001ff177807 */ /* 0x000fe40004800000 */
[----:B------:R-:W-:Y:S02]  /*0890*/  @P3 ISETP.NE.AND P5, PT, R0, R3, PT ;  /* 0x000000030000320c */ /* 0x000fe40003fa5270 */
[----:B------:R-:W-:Y:S01]  /*08a0*/  SEL R0, RZ, 0x1, !P0 ;  /* 0x00000001ff007807 */ /* 0x000fe20004000000 */
[----:B------:R1:W0:Y:S01]  /*08b0*/  @!UP1 SYNCS.EXCH.64 URZ, [UR8+0x88], UR4 ;  /* 0x00008804083f95b2 */ /* 0x0002220008000100 */
[----:B------:R-:W-:Y:S01]  /*08c0*/  NOP ;  /* 0x0000000000007918 */ /* 0x000fe20000000000 */
[----:B------:R-:W-:-:S02]  /*08d0*/  @P3 SEL R89, RZ, 0x1, P5 ;  /* 0x00000001ff593807 */ /* 0x000fc40002800000 */
[----:B------:R-:W-:Y:S02]  /*08e0*/  SEL R23, R23, 0x2, P6 ;  /* 0x0000000217177807 */ /* 0x000fe40003000000 */
[----:B------:R-:W-:Y:S01]  /*08f0*/  LOP3.LUT R89, R89, R0, RZ, 0xc0, !PT ;  /* 0x0000000059597212 */ /* 0x000fe200078ec0ff */
[----:B------:R1:W3:Y:S01]  /*0900*/  @!UP2 SYNCS.EXCH.64 URZ, [UR9+0x60], UR6 ;  /* 0x00006006093fa5b2 */ /* 0x0002e20008000100 */
[----:B------:R1:W4:Y:S01]  /*0910*/  @!UP3 SYNCS.EXCH.64 URZ, [UR9+0x68], UR6 ;  /* 0x00006806093fb5b2 */ /* 0x0003220008000100 */
[----:B------:R1:W0:Y:S01]  /*0920*/  @!UP4 SYNCS.EXCH.64 URZ, [UR9+0x70], UR6 ;  /* 0x00007006093fc5b2 */ /* 0x0002220008000100 */
[----:B------:R1:W0:Y:S01]  /*0930*/  @!UP5 SYNCS.EXCH.64 URZ, [UR9+0x78], UR6 ;  /* 0x00007806093fd5b2 */ /* 0x0002220008000100 */
[----:B------:R-:W-:Y:S01]  /*0940*/  NOP ;  /* 0x0000000000007918 */ /* 0x000fe20000000000 */
[----:B-12---:R-:W-:Y:S05]  /*0950*/  @!P2 BRA `(.L_x_3) ;  /* 0x000000000008a947 */ /* 0x006fea0003800000 */
[----:B0--34-:R-:W-:Y:S01]  /*0960*/  UCGABAR_ARV ;  /* 0x00000000000079c7 */ /* 0x019fe20008000000 */
[----:B------:R-:W-:Y:S05]  /*0970*/  BRA `(.L_x_4) ;  /* 0x0000000000047947 */ /* 0x000fea0003800000 */
.L_x_3:
[----:B0--34-:R-:W-:Y:S01]  /*0980*/  NOP ;  /* 0x0000000000007918 */ /* 0x019fe20000000000 */
.L_x_4:
[----:B------:R-:W-:Y:S01]  /*0990*/  ULDC.64 UR4, c[0x0][0x598] ;  /* 0x0001660000047ab9 */ /* 0x000fe20000000a00 */
[----:B------:R-:W-:Y:S01]  /*09a0*/  ULDC.64 UR36, c[0x0][0x208] ;  /* 0x0000820000247ab9 */ /* 0x000fe20000000a00 */
[----:B------:R-:W-:-:S04]  /*09b0*/  ISETP.NE.U32.AND P0, PT, RZ, UR4, PT ;  /* 0x00000004ff007c0c */ /* 0x000fc8000bf05070 */
[----:B------:R-:W-:-:S13]  /*09c0*/  ISETP.NE.AND.EX P0, PT, RZ, UR5, PT, P0 ;  /* 0x00000005ff007c0c */ /* 0x000fda000bf05300 */
[----:B------:R-:W-:Y:S05]  /*09d0*/  @!P0 BRA `(.L_x_5) ;  /* 0x00000000001c8947 */ /* 0x000fea0003800000 */
[----:B------:R-:W0:Y:S02]  /*09e0*/  LDC.64 R2, c[0x0][0x598] ;  /* 0x00016600ff027b82 */ /* 0x000e240000000a00 */
[----:B0-----:R-:W2:Y:S02]  /*09f0*/  LDG.E.64 R2, desc[UR36][R2.64] ;  /* 0x0000002402027981 */ /* 0x001ea4000c1e1b00 */
[----:B--2---:R-:W-:-:S04]  /*0a00*/  ISETP.NE.U32.AND P0, PT, R2, RZ, PT ;  /* 0x000000ff0200720c */ /* 0x004fc80003f05070 */
[----:B------:R-:W-:-:S13]  /*0a10*/  ISETP.NE.AND.EX P0, PT, R3, RZ, PT, P0 ;  /* 0x000000ff0300720c */ /* 0x000fda0003f05300 */
[----:B------:R-:W-:Y:S05]  /*0a20*/  @!P0 BRA `(.L_x_5) ;  /* 0x0000000000088947 */ /* 0x000fea0003800000 */
[----:B------:R0:W5:Y:S01]  /*0a30*/  LD.E R90, desc[UR36][R2.64] ;  /* 0x00000024025a7980 */ /* 0x000162000c101900 */
[----:B------:R-:W-:Y:S05]  /*0a40*/  BRA `(.L_x_6) ;  /* 0x0000000000247947 */ /* 0x000fea0003800000 */
.L_x_5:
[----:B------:R-:W-:Y:S02]  /*0a50*/  ULDC.64 UR4, c[0x0][0x588] ;  /* 0x0001620000047ab9 */ /* 0x000fe40000000a00 */
[----:B------:R-:W-:-:S04]  /*0a60*/  ISETP.NE.U32.AND P0, PT, RZ, UR4, PT ;  /* 0x00000004ff007c0c */ /* 0x000fc8000bf05070 */
[----:B------:R-:W-:-:S13]  /*0a70*/  ISETP.NE.AND.EX P0, PT, RZ, UR5, PT, P0 ;  /* 0x00000005ff007c0c */ /* 0x000fda000bf05300 */
[----:B------:R-:W-:Y:S05]  /*0a80*/  @!P0 BRA `(.L_x_7) ;  /* 0x00000000000c8947 */ /* 0x000fea0003800000 */
[----:B------:R-:W0:Y:S02]  /*0a90*/  LDC.64 R90, c[0x0][0x588] ;  /* 0x00016200ff5a7b82 */ /* 0x000e240000000a00 */
[----:B0-----:R1:W5:Y:S01]  /*0aa0*/  LDG.E R90, desc[UR36][R90.64] ;  /* 0x000000245a5a7981 */ /* 0x001362000c1e1900 */
[----:B------:R-:W-:Y:S05]  /*0ab0*/  BRA `(.L_x_6) ;  /* 0x0000000000087947 */ /* 0x000fea0003800000 */
.L_x_7:
[----:B------:R-:W-:Y:S02]  /*0ac0*/  ULDC UR4, c[0x0][0x580] ;  /* 0x0001600000047ab9 */ /* 0x000fe40000000800 */
[----:B------:R-:W-:-:S07]  /*0ad0*/  IMAD.U32 R90, RZ, RZ, UR4 ;  /* 0x00000004ff5a7e24 */ /* 0x000fce000f8e00ff */
.L_x_6:
[----:B------:R-:W-:Y:S02]  /*0ae0*/  ULDC.64 UR4, c[0x0][0x5a0] ;  /* 0x0001680000047ab9 */ /* 0x000fe40000000a00 */
[----:B------:R-:W-:-:S04]  /*0af0*/  ISETP.NE.U32.AND P0, PT, RZ, UR4, PT ;  /* 0x00000004ff007c0c */ /* 0x000fc8000bf05070 */
[----:B------:R-:W-:-:S13]  /*0b00*/  ISETP.NE.AND.EX P0, PT, RZ, UR5, PT, P0 ;  /* 0x00000005ff007c0c */ /* 0x000fda000bf05300 */
[----:B------:R-:W-:Y:S05]  /*0b10*/  @!P0 BRA `(.L_x_8) ;  /* 0x00000000001c8947 */ /* 0x000fea0003800000 */
[----:B0-----:R-:W0:Y:S02]  /*0b20*/  LDC.64 R2, c[0x0][0x5a0] ;  /* 0x00016800ff027b82 */ /* 0x001e240000000a00 */
[----:B0-----:R-:W2:Y:S02]  /*0b30*/  LDG.E.64 R2, desc[UR36][R2.64] ;  /* 0x0000002402027981 */ /* 0x001ea4000c1e1b00 */
[----:B--2---:R-:W-:-:S04]  /*0b40*/  ISETP.NE.U32.AND P0, PT, R2, RZ, PT ;  /* 0x000000ff0200720c */ /* 0x004fc80003f05070 */
[----:B------:R-:W-:-:S13]  /*0b50*/  ISETP.NE.AND.EX P0, PT, R3, RZ, PT, P0 ;  /* 0x000000ff0300720c */ /* 0x000fda0003f05300 */
[----:B------:R-:W-:Y:S05]  /*0b60*/  @!P0 BRA `(.L_x_8) ;  /* 0x0000000000088947 */ /* 0x000fea0003800000 */
[----:B-1----:R0:W5:Y:S01]  /*0b70*/  LD.E R91, desc[UR36][R2.64] ;  /* 0x00000024025b7980 */ /* 0x002162000c101900 */
[----:B------:R-:W-:Y:S05]  /*0b80*/  BRA `(.L_x_9) ;  /* 0x0000000000247947 */ /* 0x000fea0003800000 */
.L_x_8:
[----:B------:R-:W-:Y:S02]  /*0b90*/  ULDC.64 UR4, c[0x0][0x590] ;  /* 0x0001640000047ab9 */ /* 0x000fe40000000a00 */
[----:B------:R-:W-:-:S04]  /*0ba0*/  ISETP.NE.U32.AND P0, PT, RZ, UR4, PT ;  /* 0x00000004ff007c0c */ /* 0x000fc8000bf05070 */
[----:B------:R-:W-:-:S13]  /*0bb0*/  ISETP.NE.AND.EX P0, PT, RZ, UR5, PT, P0 ;  /* 0x00000005ff007c0c */ /* 0x000fda000bf05300 */
[----:B------:R-:W-:Y:S05]  /*0bc0*/  @!P0 BRA `(.L_x_10) ;  /* 0x00000000000c8947 */ /* 0x000fea0003800000 */
[----:B0-----:R-:W1:Y:S02]  /*0bd0*/  LDC.64 R2, c[0x0][0x590] ;  /* 0x00016400ff027b82 */ /* 0x001e640000000a00 */
[----:B-1----:R1:W5:Y:S01]  /*0be0*/  LDG.E R91, desc[UR36][R2.64] ;  /* 0x00000024025b7981 */ /* 0x002362000c1e1900 */
[----:B------:R-:W-:Y:S05]  /*0bf0*/  BRA `(.L_x_9) ;  /* 0x0000000000087947 */ /* 0x000fea0003800000 */
.L_x_10:
[----:B------:R-:W-:Y:S02]  /*0c00*/  ULDC UR4, c[0x0][0x584] ;  /* 0x0001610000047ab9 */ /* 0x000fe40000000800 */
[----:B-1----:R-:W-:-:S07]  /*0c10*/  IMAD.U32 R91, RZ, RZ, UR4 ;  /* 0x00000004ff5b7e24 */ /* 0x002fce000f8e00ff */
.L_x_9:
[----:B01----:R-:W0:Y:S01]  /*0c20*/  LDC R2, c[0x0][0x65c] ;  /* 0x00019700ff027b82 */ /* 0x003e220000000800 */
[----:B------:R-:W-:Y:S01]  /*0c30*/  ULDC UR6, c[0x0][0x28c] ;  /* 0x0000a30000067ab9 */ /* 0x000fe20000000800 */
[----:B------:R-:W-:Y:S01]  /*0c40*/  ISETP.NE.AND P0, PT, R10, 0x2, PT ;  /* 0x000000020a00780c */ /* 0x000fe20003f05270 */
[----:B------:R-:W-:Y:S01]  /*0c50*/  UIADD3 UR6, UR6, 0x7f, URZ ;  /* 0x0000007f06067890 */ /* 0x000fe2000fffe03f */
[----:B------:R-:W-:Y:S01]  /*0c60*/  IMAD.U32 R10, RZ, RZ, UR12 ;  /* 0x0000000cff0a7e24 */ /* 0x000fe2000f8e00ff */
[----:B------:R-:W-:Y:S01]  /*0c70*/  UMOV UR38, URZ ;  /* 0x0000003f00267c82 */ /* 0x000fe20008000000 */
[----:B------:R-:W-:Y:S01]  /*0c80*/  UMOV UR39, URZ ;  /* 0x0000003f00277c82 */ /* 0x000fe20008000000 */
[----:B------:R-:W-:Y:S01]  /*0c90*/  USHF.R.S32.HI UR7, URZ, 0x1f, UR6 ;  /* 0x0000001f3f077899 */ /* 0x000fe20008011406 */
[----:B------:R-:W-:-:S03]  /*0ca0*/  ULDC.64 UR8, c[0x0][0x650] ;  /* 0x0001940000087ab9 */ /* 0x000fc60000000a00 */
[----:B------:R-:W-:-:S04]  /*0cb0*/  ULEA.HI UR7, UR7, UR6, URZ, 0x7 ;  /* 0x0000000607077291 */ /* 0x000fc8000f8f383f */
[----:B------:R-:W-:Y:S01]  /*0cc0*/  USHF.R.S32.HI UR40, URZ, 0x7, UR7 ;  /* 0x000000073f287899 */ /* 0x000fe20008011407 */
[----:B0-----:R-:W-:-:S13]  /*0cd0*/  ISETP.NE.AND P1, PT, R2, 0x1, PT ;  /* 0x000000010200780c */ /* 0x001fda0003f25270 */
[----:B------:R-:W0:Y:S01]  /*0ce0*/  @P1 LDC R17, c[0x0][0x10] ;  /* 0x00000400ff111b82 */ /* 0x000e220000000800 */
[----:B------:R-:W-:Y:S02]  /*0cf0*/  @P1 IMAD.MOV.U32 R7, RZ, RZ, RZ ;  /* 0x000000ffff071224 */ /* 0x000fe400078e00ff */
[----:B------:R-:W-:-:S05]  /*0d00*/  @P1 IMAD.MOV.U32 R11, RZ, RZ, RZ ;  /* 0x000000ffff0b1224 */ /* 0x000fca00078e00ff */
[----:B------:R-:W1:Y:S01]  /*0d10*/  @!P1 LDC R3, c[0x0][0xc] ;  /* 0x00000300ff039b82 */ /* 0x000e620000000800 */
[----:B------:R-:W-:Y:S01]  /*0d20*/  ULDC UR4, c[0x0][0xc] ;  /* 0x0000030000047ab9 */ /* 0x000fe20000000800 */
[----:B------:R-:W-:Y:S02]  /*0d30*/  ULDC UR5, c[0x0][0x10] ;  /* 0x0000040000057ab9 */ /* 0x000fe40000000800 */
[----:B------:R-:W-:-:S04]  /*0d40*/  UIMAD.WIDE.U32 UR4, UR4, UR5, URZ ;  /* 0x00000005040472a5 */ /* 0x000fc8000f8e003f */
[----:B------:R-:W2:Y:S01]  /*0d50*/  LDC R0, c[0x0][0x14] ;  /* 0x00000500ff007b82 */ /* 0x000ea20000000800 */
[----:B0-----:R-:W-:-:S04]  /*0d60*/  @P1 IMAD.WIDE.U32 R16, R17, UR12, R6 ;  /* 0x0000000c11101c25 */ /* 0x001fc8000f8e0006 */
[----:B------:R-:W-:Y:S02]  /*0d70*/  @P1 IMAD.IADD R17, R17, 0x1, R11 ;  /* 0x0000000111111824 */ /* 0x000fe400078e020b */
[----:B------:R-:W-:Y:S02]  /*0d80*/  IMAD.MOV.U32 R11, RZ, RZ, RZ ;  /* 0x000000ffff0b7224 */ /* 0x000fe400078e00ff */
[----:B-1----:R-:W-:-:S04]  /*0d90*/  @!P1 IMAD.WIDE.U32 R10, R6, R3, R10 ;  /* 0x00000003060a9225 */ /* 0x002fc800078e000a */
[----:B------:R-:W-:Y:S02]  /*0da0*/  @!P1 IMAD.MOV.U32 R16, RZ, RZ, R10 ;  /* 0x000000ffff109224 */ /* 0x000fe400078e000a */
[----:B--2---:R-:W-:-:S04]  /*0db0*/  IMAD.WIDE.U32 R12, R0, UR4, RZ ;  /* 0x00000004000c7c25 */ /* 0x004fc8000f8e00ff */
[----:B------:R-:W-:Y:S01]  /*0dc0*/  IMAD R3, R0, UR5, RZ ;  /* 0x0000000500037c24 */ /* 0x000fe2000f8e02ff */
[----:B------:R0:W-:Y:S01]  /*0dd0*/  STL.64 [R1], R12 ;  /* 0x0000000c01007387 */ /* 0x0001e20000100a00 */
[----:B------:R-:W-:Y:S02]  /*0de0*/  @!P1 IMAD.MOV.U32 R17, RZ, RZ, R11 ;  /* 0x000000ffff119224 */ /* 0x000fe400078e000b */
[----:B------:R-:W-:Y:S01]  /*0df0*/  IMAD.IADD R0, R13, 0x1, R3 ;  /* 0x000000010d007824 */ /* 0x000fe200078e0203 */
[----:B------:R-:W-:Y:S06]  /*0e00*/  @P0 BRA `(.L_x_11) ;  /* 0x0000000000200947 */ /* 0x000fec0003800000 */
[----:B------:R-:W-:Y:S01]  /*0e10*/  UISETP.GE.U32.AND UP0, UPT, UR40, 0x5, UPT ;  /* 0x000000052800788c */ /* 0x000fe2000bf06070 */
[----:B------:R-:W-:Y:S01]  /*0e20*/  IADD3 R16, P0, R16, R12, RZ ;  /* 0x0000000c10107210 */ /* 0x000fe20007f1e0ff */
[----:B------:R-:W-:Y:S01]  /*0e30*/  UIMAD.WIDE.U32 UR4, UR40, -0x33333333, URZ ;  /* 0xcccccccd280478a5 */ /* 0x000fe2000f8e003f */
[----:B------:R-:W-:-:S03]  /*0e40*/  UMOV UR39, URZ ;  /* 0x0000003f00277c82 */ /* 0x000fc60008000000 */
[----:B------:R-:W-:Y:S01]  /*0e50*/  USHF.R.U32.HI UR4, URZ, 0x2, UR5 ;  /* 0x000000023f047899 */ /* 0x000fe20008011605 */
[----:B------:R-:W-:-:S03]  /*0e60*/  IMAD.X R17, R0, 0x1, R17, P0 ;  /* 0x0000000100117824 */ /* 0x000fc600000e0611 */
[----:B------:R-:W-:Y:S02]  /*0e70*/  UIMAD UR38, UR4, -0x5, UR40 ;  /* 0xfffffffb042678a4 */ /* 0x000fe4000f8e0228 */
[----:B------:R-:W-:-:S12]  /*0e80*/  @UP0 ULOP3.LUT UR39, UR4, 0x1, URZ, 0xc0, !UPT ;  /* 0x0000000104270892 */ /* 0x000fd8000f8ec03f */
.L_x_11:
[----:B------:R-:W-:Y:S01]  /*0e90*/  ISETP.GE.U32.AND P0, PT, R16, UR8, PT ;  /* 0x0000000810007c0c */ /* 0x000fe2000bf06070 */
[----:B------:R-:W-:Y:S01]  /*0ea0*/  IMAD.MOV.U32 R22, RZ, RZ, -0x1 ;  /* 0xffffffffff167424 */ /* 0x000fe200078e00ff */
[----:B------:R-:W-:Y:S01]  /*0eb0*/  PRMT R3, RZ, 0x7610, R3 ;  /* 0x00007610ff037816 */ /* 0x000fe20000000003 */
[----:B------:R-:W-:Y:S01]  /*0ec0*/  IMAD.MOV.U32 R18, RZ, RZ, -0x1 ;  /* 0xffffffffff127424 */ /* 0x000fe200078e00ff */
[----:B------:R-:W-:Y:S01]  /*0ed0*/  ISETP.GE.U32.AND.EX P0, PT, R17, UR9, PT, P0 ;  /* 0x0000000911007c0c */ /* 0x000fe2000bf06100 */
[----:B------:R-:W-:-:S12]  /*0ee0*/  IMAD.MOV.U32 R19, RZ, RZ, -0x1 ;  /* 0xffffffffff137424 */ /* 0x000fd800078e00ff */
[----:B------:R-:W-:Y:S05]  /*0ef0*/  @P0 BRA `(.L_x_12) ;  /* 0x0000000400280947 */ /* 0x000fea0003800000 */
[----:B------:R-:W1:Y:S01]  /*0f00*/  LDC.64 R26, c[0x0][0x628] ;  /* 0x00018a00ff1a7b82 */ /* 0x000e620000000a00 */
[----:B------:R-:W-:Y:S02]  /*0f10*/  IMAD.MOV.U32 R10, RZ, RZ, R16 ;  /* 0x000000ffff0a7224 */ /* 0x000fe400078e0010 */
[----:B------:R-:W-:-:S05]  /*0f20*/  IMAD.MOV.U32 R11, RZ, RZ, R17 ;  /* 0x000000ffff0b7224 */ /* 0x000fca00078e0011 */
[----:B------:R-:W2:Y:S08]  /*0f30*/  LDC R18, c[0x0][0x630] ;  /* 0x00018c00ff127b82 */ /* 0x000eb00000000800 */
[----:B------:R-:W3:Y:S01]  /*0f40*/  LDC.64 R28, c[0x0][0x620] ;  /* 0x00018800ff1c7b82 */ /* 0x000ee20000000a00 */
[----:B-1----:R-:W-:-:S04]  /*0f50*/  ISETP.NE.U32.AND P0, PT, R26, RZ, PT ;  /* 0x000000ff1a00720c */ /* 0x002fc80003f05070 */
[----:B------:R-:W-:-:S13]  /*0f60*/  ISETP.NE.AND.EX P0, PT, R27, RZ, PT, P0 ;  /* 0x000000ff1b00720c */ /* 0x000fda0003f05300 */
[----:B--23--:R-:W-:Y:S05]  /*0f70*/  @!P0 BRA `(.L_x_13) ;  /* 0x0000000000288947 */ /* 0x00cfea0003800000 */
[----:B------:R-:W1:Y:S02]  /*0f80*/  LDC R3, c[0x0][0x634] ;  /* 0x00018d00ff037b82 */ /* 0x000e640000000800 */
[----:B-1----:R-:W-:-:S05]  /*0f90*/  IADD3 R3, P0, R16, R3, RZ ;  /* 0x0000000310037210 */ /* 0x002fca0007f1e0ff */
[----:B------:R-:W-:-:S04]  /*0fa0*/  IMAD.X R19, RZ, RZ, R17, P0 ;  /* 0x000000ffff137224 */ /* 0x000fc800000e0611 */
[----:B------:R-:W-:-:S04]  /*0fb0*/  IMAD.WIDE.U32 R10, R19, R26, RZ ;  /* 0x0000001a130a7225 */ /* 0x000fc800078e00ff */
[----:B0-----:R-:W-:-:S04]  /*0fc0*/  IMAD.WIDE.U32 R12, P0, R3, R27, R10 ;  /* 0x0000001b030c7225 */ /* 0x001fc8000780000a */
[----:B------:R-:W-:-:S04]  /*0fd0*/  IMAD.WIDE.U32 R10, R3, R26, RZ ;  /* 0x0000001a030a7225 */ /* 0x000fc800078e00ff */
[----:B------:R-:W-:Y:S01]  /*0fe0*/  IMAD.X R15, RZ, RZ, RZ, P0 ;  /* 0x000000ffff0f7224 */ /* 0x000fe200000e06ff */
[----:B------:R-:W-:Y:S01]  /*0ff0*/  IADD3 RZ, P0, R11, R12, RZ ;  /* 0x0000000c0bff7210 */ /* 0x000fe20007f1e0ff */
[----:B------:R-:W-:-:S04]  /*1000*/  IMAD.MOV.U32 R14, RZ, RZ, R13 ;  /* 0x000000ffff0e7224 */ /* 0x000fc800078e000d */
[----:B------:R-:W-:-:S08]  /*1010*/  IMAD.WIDE.U32.X R10, R19, R27, R14, P0 ;  /* 0x0000001b130a7225 */ /* 0x000fd000000e040e */
.L_x_13:
[----:B------:R-:W1:Y:S01]  /*1020*/  LDC.64 R32, c[0x0][0x640] ;  /* 0x00019000ff207b82 */ /* 0x000e620000000a00 */
[-CC-:B------:R-:W-:Y:S02]  /*1030*/  SHF.R.U64 R30, R10, R18.reuse, R11.reuse ;  /* 0x000000120a1e7219 */ /* 0x180fe4000000120b */
[----:B------:R-:W-:Y:S02]  /*1040*/  SHF.R.U32.HI R3, RZ, R18, R11 ;  /* 0x00000012ff037219 */ /* 0x000fe4000001160b */
[----:B0-----:R-:W-:-:S03]  /*1050*/  IADD3 R13, P0, RZ, -R30, RZ ;  /* 0x8000001eff0d7210 */ /* 0x001fc60007f1e0ff */
[----:B------:R-:W0:Y:S02]  /*1060*/  LDC R14, c[0x0][0x618] ;  /* 0x00018600ff0e7b82 */ /* 0x000e240000000800 */
[----:B------:R-:W-:Y:S02]  /*1070*/  IMAD.X R3, RZ, RZ, ~R3, P0 ;  /* 0x000000ffff037224 */ /* 0x000fe400000e0e03 */
[----:B------:R-:W-:-:S04]  /*1080*/  IMAD.WIDE.U32 R10, R13, R28, R16 ;  /* 0x0000001c0d0a7225 */ /* 0x000fc800078e0010 */
[----:B------:R-:W2:Y:S01]  /*1090*/  LDC R15, c[0x0][0x608] ;  /* 0x00018200ff0f7b82 */ /* 0x000ea20000000800 */
[----:B------:R-:W-:Y:S02]  /*10a0*/  IMAD R12, R3, R28, RZ ;  /* 0x0000001c030c7224 */ /* 0x000fe400078e02ff */
[----:B------:R-:W-:Y:S02]  /*10b0*/  IMAD.MOV.U32 R28, RZ, RZ, 0x1 ;  /* 0x00000001ff1c7424 */ /* 0x000fe400078e00ff */
[----:B------:R-:W-:Y:S02]  /*10c0*/  IMAD R3, R13, R29, R12 ;  /* 0x0000001d0d037224 */ /* 0x000fe400078e020c */
[----:B------:R-:W-:Y:S01]  /*10d0*/  IMAD.MOV.U32 R12, RZ, RZ, -0x1 ;  /* 0xffffffffff0c7424 */ /* 0x000fe200078e00ff */
[----:B------:R-:W3:Y:S01]  /*10e0*/  LDC R31, c[0x0][0x658] ;  /* 0x00019600ff1f7b82 */ /* 0x000ee20000000800 */
[----:B------:R-:W-:Y:S01]  /*10f0*/  IMAD.IADD R3, R11, 0x1, R3 ;  /* 0x000000010b037824 */ /* 0x000fe200078e0203 */
[----:B-1----:R-:W-:-:S04]  /*1100*/  ISETP.NE.U32.AND P0, PT, R32, RZ, PT ;  /* 0x000000ff2000720c */ /* 0x002fc80003f05070 */
[----:B------:R-:W-:Y:S02]  /*1110*/  ISETP.NE.AND.EX P0, PT, R33, RZ, PT, P0 ;  /* 0x000000ff2100720c */ /* 0x000fe40003f05300 */
[----:B------:R-:W1:Y:S01]  /*1120*/  LDC R24, c[0x0][0x600] ;  /* 0x00018000ff187b82 */ /* 0x000e620000000800 */
[-CC-:B0-----:R-:W-:Y:S02]  /*1130*/  SHF.R.U64 R27, R10, R14.reuse, R3.reuse ;  /* 0x0000000e0a1b7219 */ /* 0x181fe40000001203 */
[----:B------:R-:W-:-:S05]  /*1140*/  SHF.R.U32.HI R10, RZ, R14, R3 ;  /* 0x0000000eff0a7219 */ /* 0x000fca0000011603 */
[----:B------:R-:W0:Y:S01]  /*1150*/  LDC R22, c[0x0][0x648] ;  /* 0x00019200ff167b82 */ /* 0x000e220000000800 */
[-CC-:B--2---:R-:W-:Y:S02]  /*1160*/  SHF.R.U64 R35, R27, R15.reuse, R10.reuse ;  /* 0x0000000f1b237219 */ /* 0x184fe4000000120a */
[----:B------:R-:W-:-:S05]  /*1170*/  SHF.R.U32.HI R10, RZ, R15, R10 ;  /* 0x0000000fff0a7219 */ /* 0x000fca000001160a */
[----:B------:R-:W2:Y:S01]  /*1180*/  LDC R26, c[0x0][0x638] ;  /* 0x00018e00ff1a7b82 */ /* 0x000ea20000000800 */
[-CC-:B---3--:R-:W-:Y:S02]  /*1190*/  SHF.R.U64 R34, R35, R31.reuse, R10.reuse ;  /* 0x0000001f23227219 */ /* 0x188fe4000000120a */
[-C--:B------:R-:W-:Y:S02]  /*11a0*/  SHF.L.U32 R3, R12, R31.reuse, RZ ;  /* 0x0000001f0c037219 */ /* 0x080fe400000006ff */
[----:B------:R-:W-:Y:S01]  /*11b0*/  SHF.R.U32.HI R11, RZ, R31, R10 ;  /* 0x0000001fff0b7219 */ /* 0x000fe2000001160a */
[----:B------:R-:W-:Y:S01]  /*11c0*/  IMAD.MOV.U32 R10, RZ, RZ, R34 ;  /* 0x000000ffff0a7224 */ /* 0x000fe200078e0022 */
[----:B------:R-:W-:Y:S01]  /*11d0*/  LOP3.LUT R18, RZ, R3, RZ, 0x33, !PT ;  /* 0x00000003ff127212 */ /* 0x000fe200078e33ff */
[----:B------:R-:W3:Y:S01]  /*11e0*/  LDC R29, c[0x0][0x610] ;  /* 0x00018400ff1d7b82 */ /* 0x000ee20000000800 */
[----:B------:R-:W-:Y:S05]  /*11f0*/  @!P0 BRA `(.L_x_14) ;  /* 0x0000000000288947 */ /* 0x000fea0003800000 */
[----:B------:R-:W4:Y:S02]  /*1200*/  LDC R3, c[0x0][0x64c] ;  /* 0x00019300ff037b82 */ /* 0x000f240000000800 */
[----:B----4-:R-:W-:-:S05]  /*1210*/  IADD3 R3, P0, R34, R3, RZ ;  /* 0x0000000322037210 */ /* 0x010fca0007f1e0ff */
[----:B------:R-:W-:-:S04]  /*1220*/  IMAD.X R19, RZ, RZ, R11, P0 ;  /* 0x000000ffff137224 */ /* 0x000fc800000e060b */
[----:B------:R-:W-:-:S04]  /*1230*/  IMAD.WIDE.U32 R10, R19, R32, RZ ;  /* 0x00000020130a7225 */ /* 0x000fc800078e00ff */
[----:B------:R-:W-:-:S04]  /*1240*/  IMAD.WIDE.U32 R12, P0, R3, R33, R10 ;  /* 0x00000021030c7225 */ /* 0x000fc8000780000a */
[----:B------:R-:W-:-:S04]  /*1250*/  IMAD.WIDE.U32 R10, R3, R32, RZ ;  /* 0x00000020030a7225 */ /* 0x000fc800078e00ff */
[----:B------:R-:W-:Y:S01]  /*1260*/  IMAD.X R15, RZ, RZ, RZ, P0 ;  /* 0x000000ffff0f7224 */ /* 0x000fe200000e06ff */
[----:B------:R-:W-:Y:S01]  /*1270*/  IADD3 RZ, P0, R11, R12, RZ ;  /* 0x0000000c0bff7210 */ /* 0x000fe20007f1e0ff */
[----:B------:R-:W-:-:S04]  /*1280*/  IMAD.MOV.U32 R14, RZ, RZ, R13 ;  /* 0x000000ffff0e7224 */ /* 0x000fc800078e000d */
[----:B------:R-:W-:-:S08]  /*1290*/  IMAD.WIDE.U32.X R10, R19, R33, R14, P0 ;  /* 0x00000021130a7225 */ /* 0x000fd000000e040e */
.L_x_14:
[----:B0-----:R-:W-:Y:S01]  /*12a0*/  SHF.R.U64 R7, R10, R22, R11 ;  /* 0x000000160a077219 */ /* 0x001fe2000000120b */
[----:B-1----:R-:W-:Y:S01]  /*12b0*/  VIADD R10, R24, 0xffffffff ;  /* 0xffffffff180a7836 */ /* 0x002fe20000000000 */
[----:B------:R-:W-:Y:S01]  /*12c0*/  SHF.L.U32 R3, R28, R31, RZ ;  /* 0x0000001f1c037219 */ /* 0x000fe200000006ff */
[----:B------:R-:W-:Y:S01]  /*12d0*/  @P1 IMAD R21, R25, R20, R6 ;  /* 0x0000001419151224 */ /* 0x000fe200078e0206 */
[----:B------:R-:W-:Y:S01]  /*12e0*/  LOP3.LUT R18, R35, R18, RZ, 0xc0, !PT ;  /* 0x0000001223127212 */ /* 0x000fe200078ec0ff */
[----:B------:R-:W-:Y:S02]  /*12f0*/  IMAD.MOV R11, RZ, RZ, -R7 ;  /* 0x000000ffff0b7224 */ /* 0x000fe400078e0a07 */
[----:B------:R-:W-:Y:S02]  /*1300*/  IMAD.MOV.U32 R6, RZ, RZ, 0x1 ;  /* 0x00000001ff067424 */ /* 0x000fe400078e00ff */
[----:B------:R-:W-:Y:S01]  /*1310*/  IMAD R18, R3, R7, R18 ;  /* 0x0000000703127224 */ /* 0x000fe200078e0212 */
[----:B------:R-:W-:Y:S01]  /*1320*/  LOP3.LUT R7, R27, R10, RZ, 0xc0, !PT ;  /* 0x0000000a1b077212 */ /* 0x000fe200078ec0ff */
[----:B--2---:R-:W-:-:S02]  /*1330*/  IMAD R3, R11, R26, R34 ;  /* 0x0000001a0b037224 */ /* 0x004fc400078e0222 */
[----:B---3--:R-:W-:Y:S02]  /*1340*/  IMAD R22, R18, R29, R21 ;  /* 0x0000001d12167224 */ /* 0x008fe400078e0215 */
[----:B------:R-:W-:Y:S01]  /*1350*/  IMAD R7, R3, R24, R7 ;  /* 0x0000001803077224 */ /* 0x000fe200078e0207 */
[----:B------:R-:W-:Y:S01]  /*1360*/  PRMT R3, R6, 0x7610, R3 ;  /* 0x0000761006037816 */ /* 0x000fe20000000003 */
[----:B------:R-:W-:-:S03]  /*1370*/  IMAD.MOV.U32 R19, RZ, RZ, R30 ;  /* 0x000000ffff137224 */ /* 0x000fc600078e001e */
[----:B------:R-:W-:Y:S02]  /*1380*/  SEL R18, R7, R22, !P1 ;  /* 0x0000001607127207 */ /* 0x000fe40004800000 */
[----:B------:R-:W-:-:S07]  /*1390*/  SEL R22, R22, R7, !P1 ;  /* 0x0000000716167207 */ /* 0x000fce0004800000 */
.L_x_12:
[----:B------:R-:W-:Y:S05]  /*13a0*/  @!P2 BRA `(.L_x_15) ;  /* 0x00000000000ca947 */ /* 0x000fea0003800000 */
[----:B------:R-:W-:Y:S01]  /*13b0*/  UCGABAR_WAIT ;  /* 0x0000000000007dc7 */ /* 0x000fe20008000000 */
[----:B------:R-:W-:Y:S01]  /*13c0*/  CCTL.IVALL ;  /* 0x00000000ff00798f */ /* 0x000fe20002000000 */
[----:B------:R-:W-:Y:S05]  /*13d0*/  BRA `(.L_x_16) ;  /* 0x0000000000047947 */ /* 0x000fea0003800000 */
.L_x_15:
[----:B------:R-:W-:Y:S06]  /*13e0*/  BAR.SYNC.DEFER_BLOCKING 0x0 ;  /* 0x0000000000007b1d */ /* 0x000fec0000010000 */
.L_x_16:
[----:B------:R-:W-:Y:S05]  /*13f0*/  @!P4 BRA `(.L_x_17) ;  /* 0x000000580060c947 */ /* 0x000fea0003800000 */
[----:B------:R-:W-:-:S13]  /*1400*/  ISETP.GT.U32.AND P0, PT, R36, 0x1, PT ;  /* 0x000000012400780c */ /* 0x000fda0003f04070 */
[----:B------:R-:W-:Y:S05]  /*1410*/  @P0 EXIT ;  /* 0x000000000000094d */ /* 0x000fea0003800000 */
.L_x_18:
[----:B------:R-:W-:-:S08]  /*1420*/  NOP ;  /* 0x0000000000007918 */ /* 0x000fd00000000000 */
[----:B------:R-:W1:Y:S02]  /*1430*/  USETMAXREG.TRY_ALLOC.CTAPOOL UP0, 0xe8 ;  /* 0x000000e8000079c8 */ /* 0x000e640008000600 */
[----:B-1----:R-:W-:-:S13]  /*1440*/  PLOP3.LUT P0, PT, PT, PT, UP0, 0x80, 0x0 ;  /* 0x000000000000781c */ /* 0x002fda0003f0f008 */
[----:B------:R-:W-:Y:S05]  /*1450*/  @!P0 BRA `(.L_x_18) ;  /* 0xfffffffc00f08947 */ /* 0x000fea000383ffff */
[----:B------:R-:W-:-:S13]  /*1460*/  LOP3.LUT P0, RZ, R3, 0xff, RZ, 0xc0, !PT ;  /* 0x000000ff03ff7812 */ /* 0x000fda000780c0ff */
[----:B------:R-:W-:Y:S05]  /*1470*/  @!P0 EXIT ;  /* 0x000000000000894d */ /* 0x000fea0003800000 */
[----:B------:R-:W2:Y:S01]  /*1480*/  LDL.64 R10, [R1] ;  /* 0x00000000010a7983 */ /* 0x000ea20000100a00 */
[CC--:B------:R-:W-:Y:S01]  /*1490*/  LEA.HI R3, R8.reuse, R5.reuse, RZ, 0x2 ;  /* 0x0000000508037211 */ /* 0x0c0fe200078f10ff */
[----:B------:R-:W1:Y:S01]  /*14a0*/  S2UR UR4, SR_CgaCtaId ;  /* 0x00000000000479c3 */ /* 0x000e620000008800 */
[----:B------:R-:W-:Y:S01]  /*14b0*/  LEA.HI R8, R8, R5, RZ, 0x5 ;  /* 0x0000000508087211 */ /* 0x000fe200078f28ff */
[----:B------:R-:W-:Y:S01]  /*14c0*/  UISETP.LT.AND UP0, UPT, UR40, 0x1, UPT ;  /* 0x000000012800788c */ /* 0x000fe2000bf01270 */
[--C-:B------:R-:W-:Y:S01]  /*14d0*/  SHF.R.S32.HI R92, RZ, 0x2, R3.reuse ;  /* 0x00000002ff5c7819 */ /* 0x100fe20000011403 */
[----:B------:R-:W-:Y:S01]  /*14e0*/  UIADD3 UR5, UR43, -0x1, URZ ;  /* 0xffffffff2b057890 */ /* 0x000fe2000fffe03f */
[----:B------:R-:W-:Y:S01]  /*14f0*/  SHF.R.S32.HI R7, RZ, 0x1f, R3 ;  /* 0x0000001fff077819 */ /* 0x000fe20000011403 */
[----:B------:R-:W-:Y:S01]  /*1500*/  USEL UR42, UR40, 0x1, UP0 ;  /* 0x00000001282a7887 */ /* 0x000fe20008000000 */
[----:B------:R-:W-:Y:S01]  /*1510*/  LOP3.LUT R4, R3, 0xfffffffc, RZ, 0xc0, !PT ;  /* 0xfffffffc03047812 */ /* 0x000fe200078ec0ff */
[----:B------:R-:W3:Y:S01]  /*1520*/  LDC R98, c[0x0][0x658] ;  /* 0x00019600ff627b82 */ /* 0x000ee20000000800 */
[----:B------:R-:W-:Y:S01]  /*1530*/  LEA.HI R7, R7, R92, RZ, 0x3 ;  /* 0x0000005c07077211 */ /* 0x000fe200078f18ff */
[----:B------:R-:W-:Y:S01]  /*1540*/  UMOV UR41, 0x400 ;  /* 0x0000040000297882 */ /* 0x000fe20000000000 */
[----:B------:R-:W-:Y:S01]  /*1550*/  SHF.R.S32.HI R3, RZ, 0x5, R8 ;  /* 0x00000005ff037819 */ /* 0x000fe20000011408 */
[----:B------:R-:W-:Y:S01]  /*1560*/  UISETP.NE.AND UP0, UPT, UR5, URZ, UPT ;  /* 0x0000003f0500728c */ /* 0x000fe2000bf05270 */
[----:B------:R-:W-:Y:S01]  /*1570*/  LOP3.LUT R7, R7, 0xfffffff8, RZ, 0xc0, !PT ;  /* 0xfffffff807077812 */ /* 0x000fe200078ec0ff */
[----:B------:R-:W-:Y:S01]  /*1580*/  IMAD.IADD R4, R5, 0x1, -R4 ;  /* 0x0000000105047824 */ /* 0x000fe200078e0a04 */
[----:B------:R-:W-:Y:S01]  /*1590*/  ULDC UR6, c[0x0][0x284] ;  /* 0x0000a10000067ab9 */ /* 0x000fe20000000800 */
[----:B------:R-:W4:Y:S01]  /*15a0*/  LDC.64 R96, c[0x0][0x5c8] ;  /* 0x00017200ff607b82 */ /* 0x000f220000000a00 */
[----:B------:R-:W-:Y:S01]  /*15b0*/  IMAD.MOV.U32 R5, RZ, RZ, 0x1 ;  /* 0x00000001ff057424 */ /* 0x000fe200078e00ff */
[----:B------:R-:W-:Y:S01]  /*15c0*/  LOP3.LUT R104, R23, 0x1, RZ, 0xfc, !PT ;  /* 0x0000000117687812 */ /* 0x000fe200078efcff */
[----:B------:R-:W-:Y:S01]  /*15d0*/  IMAD.IADD R92, R92, 0x1, -R7 ;  /* 0x000000015c5c7824 */ /* 0x000fe200078e0a07 */
[----:B------:R-:W-:Y:S01]  /*15e0*/  USHF.L.U32 UR45, UR40, 0x1, URZ ;  /* 0x00000001282d7899 */ /* 0x000fe2000800063f */
[----:B------:R-:W-:Y:S01]  /*15f0*/  IMAD.SHL.U32 R94, R4, 0x2, RZ ;  /* 0x00000002045e7824 */ /* 0x000fe200078e00ff */
[----:B------:R-:W-:Y:S01]  /*1600*/  UIADD3 UR42, -UR42, UR40, URZ ;  /* 0x000000282a2a7290 */ /* 0x000fe2000fffe13f */
[--C-:B------:R-:W-:Y:S01]  /*1610*/  IMAD R103, R3, -0x10, -R92.reuse ;  /* 0xfffffff003677824 */ /* 0x100fe200078e0a5c */
[----:B------:R-:W0:Y:S01]  /*1620*/  LDC R99, c[0x0][0x288] ;  /* 0x0000a200ff637b82 */ /* 0x000e220000000800 */
[----:B------:R-:W-:Y:S01]  /*1630*/  SHF.R.S32.HI R93, RZ, 0x1f, R92 ;  /* 0x0000001fff5d7819 */ /* 0x000fe2000001145c */
[----:B-1----:R-:W-:Y:S01]  /*1640*/  ULEA UR41, UR4, UR41, 0x18 ;  /* 0x0000002904297291 */ /* 0x002fe2000f8ec03f */
[----:B------:R-:W-:Y:S01]  /*1650*/  SHF.R.S32.HI R95, RZ, 0x1f, R94 ;  /* 0x0000001fff5f7819 */ /* 0x000fe2000001145e */
[----:B------:R-:W-:Y:S01]  /*1660*/  USHF.L.U32 UR4, UR5, 0x3, URZ ;  /* 0x0000000305047899 */ /* 0x000fe2000800063f */
[----:B------:R-:W-:Y:S01]  /*1670*/  VIADD R103, R103, UR6 ;  /* 0x0000000667677c36 */ /* 0x000fe20008000000 */
[----:B------:R-:W-:Y:S01]  /*1680*/  USEL UR5, URZ, 0x1, UP0 ;  /* 0x000000013f057887 */ /* 0x000fe20008000000 */
[----:B------:R-:W-:Y:S01]  /*1690*/  IMAD.WIDE R92, R3, 0x10, R92 ;  /* 0x00000010035c7825 */ /* 0x000fe200078e025c */
[----:B------:R-:W1:Y:S01]  /*16a0*/  LDC R101, c[0x0][0x600] ;  /* 0x00018000ff657b82 */ /* 0x000e620000000800 */
[----:B------:R-:W-:-:S02]  /*16b0*/  UIADD3 UR46, UR41, 0x60, URZ ;  /* 0x00000060292e7890 */ /* 0x000fc4000fffe03f */
[----:B------:R-:W-:Y:S01]  /*16c0*/  IMAD.MOV.U32 R3, RZ, RZ, -0x1 ;  /* 0xffffffffff037424 */ /* 0x000fe200078e00ff */
[----:B------:R-:W-:Y:S01]  /*16d0*/  ULOP3.LUT UR4, UR4, 0x8, URZ, 0xc0, !UPT ;  /* 0x0000000804047892 */ /* 0x000fe2000f8ec03f */
[----:B------:R-:W-:Y:S01]  /*16e0*/  IMAD.U32 R105, RZ, RZ, UR5 ;  /* 0x00000005ff697e24 */ /* 0x000fe2000f8e00ff */
[----:B------:R-:W-:Y:S02]  /*16f0*/  ULEA UR43, UR43, UR46, 0x3 ;  /* 0x0000002e2b2b7291 */ /* 0x000fe4000f8e183f */
[-C--:B---3--:R-:W-:Y:S01]  /*1700*/  SHF.L.U32 R3, R3, R98.reuse, RZ ;  /* 0x0000006203037219 */ /* 0x088fe200000006ff */
[----:B------:R-:W-:Y:S01]  /*1710*/  ULOP3.LUT UR47, UR4, 0x8, URZ, 0x3c, !UPT ;  /* 0x00000008042f7892 */ /* 0x000fe2000f8e3c3f */
[C---:B----4-:R-:W-:Y:S01]  /*1720*/  SHF.L.U64.HI R97, R96.reuse, 0x3, R97 ;  /* 0x0000000360617819 */ /* 0x050fe20000010261 */
[----:B------:R-:W-:Y:S01]  /*1730*/  IMAD.SHL.U32 R96, R96, 0x8, RZ ;  /* 0x0000000860607824 */ /* 0x000fe200078e00ff */
[----:B------:R-:W-:Y:S01]  /*1740*/  SHF.L.U32 R98, R5, R98, RZ ;  /* 0x0000006205627219 */ /* 0x000fe200000006ff */
[----:B------:R-:W-:Y:S01]  /*1750*/  ULOP3.LUT UR44, UR4, 0x18, URZ, 0x3c, !UPT ;  /* 0x00000018042c7892 */ /* 0x000fe2000f8e3c3f */
[----:B------:R-:W-:Y:S01]  /*1760*/  LOP3.LUT R102, RZ, R3, RZ, 0x33, !PT ;  /* 0x00000003ff667212 */ /* 0x000fe200078e33ff */
[----:B0-----:R-:W-:-:S02]  /*1770*/  IMAD R99, R4, -0x2, R99 ;  /* 0xfffffffe04637824 */ /* 0x001fc400078e0263 */
[----:B-1----:R-:W-:Y:S01]  /*1780*/  VIADD R101, R101, 0xffffffff ;  /* 0xffffffff65657836 */ /* 0x002fe20000000000 */
[----:B--2---:R-:W-:-:S07]  /*1790*/  SHF.L.U64.HI R100, R10, 0x1, R0 ;  /* 0x000000010a647819 */ /* 0x004fce0000010200 */
.L_x_166:
[----:B------:R-:W-:-:S04]  /*17a0*/  SHF.L.U32 R0, R105, 0x1f, RZ ;  /* 0x0000001f69007819 */ /* 0x000fc800000006ff */
[----:B------:R-:W0:Y:S02]  /*17b0*/  SYNCS.PHASECHK.TRANS64.TRYWAIT P0, [UR43+-0x8], R0 ;  /* 0xfffff800ff0075a7 */ /* 0x000e24000800016b */
[----:B01-34-:R-:W-:Y:S05]  /*17c0*/  @!P0 BRA `(.L_x_19) ;  /* 0x0000006800048947 */ /* 0x01bfea0003800000 */
.L_x_189:
[----:B------:R-:W-:Y:S02]  /*17d0*/  ULDC UR4, c[0x0][0x28c] ;  /* 0x0000a30000047ab9 */ /* 0x000fe40000000800 */
[----:B------:R-:W-:-:S13]  /*17e0*/  ISETP.LT.AND P0, PT, RZ, UR4, PT ;  /* 0x00000004ff007c0c */ /* 0x000fda000bf01270 */
[----:B------:R-:W-:Y:S05]  /*17f0*/  @P0 BRA `(.L_x_20) ;  /* 0x0000000000400947 */ /* 0x000fea0003800000 */
[----:B0-----:R-:W-:Y:S01]  /*1800*/  MOV R0, 0x0 ;  /* 0x0000000000007802 */ /* 0x001fe20000000f00 */
[----:B------:R-:W-:Y:S01]  /*1810*/  ULDC.64 UR4, c[0x4][0x68] ;  /* 0x01001a0000047ab9 */ /* 0x000fe20000000a00 */
[----:B------:R-:W-:Y:S01]  /*1820*/  ULDC.64 UR6, c[0x4][0x8] ;  /* 0x0100020000067ab9 */ /* 0x000fe20000000a00 */
[----:B------:R-:W-:Y:S01]  /*1830*/  IMAD.U32 R4, RZ, RZ, UR4 ;  /* 0x00000004ff047e24 */ /* 0x000fe2000f8e00ff */
[----:B------:R0:W1:Y:S01]  /*1840*/  LDC.64 R14, c[0x4][R0] ;  /* 0x01000000000e7b82 */ /* 0x0000620000000a00 */
[----:B------:R-:W-:Y:S01]  /*1850*/  IMAD.U32 R5, RZ, RZ, UR5 ;  /* 0x00000005ff057e24 */ /* 0x000fe2000f8e00ff */
[----:B------:R-:W-:Y:S01]  /*1860*/  ULDC.64 UR4, c[0x4][0x70] ;  /* 0x01001c0000047ab9 */ /* 0x000fe20000000a00 */
[----:B------:R-:W-:Y:S02]  /*1870*/  IMAD.U32 R10, RZ, RZ, UR6 ;  /* 0x00000006ff0a7e24 */ /* 0x000fe4000f8e00ff */
[----:B------:R-:W-:Y:S02]  /*1880*/  IMAD.U32 R6, RZ, RZ, UR4 ;  /* 0x00000004ff067e24 */ /* 0x000fe4000f8e00ff */
[----:B------:R-:W-:-:S02]  /*1890*/  IMAD.U32 R7, RZ, RZ, UR5 ;  /* 0x00000005ff077e24 */ /* 0x000fc4000f8e00ff */
[----:B------:R-:W-:Y:S02]  /*18a0*/  IMAD.U32 R11, RZ, RZ, UR7 ;  /* 0x00000007ff0b7e24 */ /* 0x000fe4000f8e00ff */
[----:B------:R-:W-:Y:S02]  /*18b0*/  IMAD.MOV.U32 R8, RZ, RZ, 0x1e1 ;  /* 0x000001e1ff087424 */ /* 0x000fe400078e00ff */
[----:B------:R-:W-:Y:S02]  /*18c0*/  IMAD.MOV.U32 R12, RZ, RZ, 0x1 ;  /* 0x00000001ff0c7424 */ /* 0x000fe400078e00ff */
[----:B0-----:R-:W-:-:S07]  /*18d0*/  IMAD.MOV.U32 R13, RZ, RZ, RZ ;  /* 0x000000ffff0d7224 */ /* 0x001fce00078e00ff */
[----:B------:R-:W-:-:S07]  /*18e0*/  LEPC R20, `(.L_x_20) ;  /* 0x000000001014794e */ /* 0x000fce0000000000 */
[----:B-1---5:R-:W-:Y:S05]  /*18f0*/  CALL.ABS.NOINC R14 ;  /* 0x000000000e007343 */ /* 0x022fea0003c00000 */
.L_x_20:
[----:B------:R-:W-:-:S13]  /*1900*/  ISETP.NE.AND P0, PT, R104, 0x3, PT ;  /* 0x000000036800780c */ /* 0x000fda0003f05270 */
[----:B------:R-:W-:Y:S05]  /*1910*/  @!P0 BRA `(.L_x_21) ;  /* 0x0000000000048947 */ /* 0x000fea0003800000 */
[----:B------:R-:W-:Y:S01]  /*1920*/  BPT.TRAP 0x1 ;  /* 0x000000040000795c */ /* 0x000fe20000300000 */
.L_x_21:
[----:B0-----:R-:W-:Y:S02]  /*1930*/  IMAD.U32 R3, RZ, RZ, UR38 ;  /* 0x00000026ff037e24 */ /* 0x001fe4000f8e00ff */
[----:B------:R-:W-:-:S03]  /*1940*/  IMAD.U32 R0, RZ, RZ, UR39 ;  /* 0x00000027ff007e24 */ /* 0x000fc6000f8e00ff */
[----:B------:R-:W-:Y:S02]  /*1950*/  LEA R3, R3, UR41, 0x3 ;  /* 0x0000002903037c11 */ /* 0x000fe4000f8e18ff */
[----:B------:R-:W-:-:S04]  /*1960*/  SHF.L.U32 R0, R0, 0x1f, RZ ;  /* 0x0000001f00007819 */ /* 0x000fc800000006ff */
[----:B------:R0:W1:Y:S01]  /*1970*/  SYNCS.PHASECHK.TRANS64.TRYWAIT P1, [R3+URZ], R0 ;  /* 0x00000000030075a7 */ /* 0x000062000802017f */
[----:B------:R-:W-:Y:S05]  /*1980*/  @!P0 BRA `(.L_x_22) ;  /* 0x0000000000048947 */ /* 0x000fea0003800000 */
[----:B------:R-:W-:Y:S01]  /*1990*/  BPT.TRAP 0x1 ;  /* 0x000000040000795c */ /* 0x000fe20000300000 */
.L_x_22:
[----:B------:R-:W-:-:S05]  /*19a0*/  IMAD.U32 R4, RZ, RZ, UR42 ;  /* 0x0000002aff047e24 */ /* 0x000fca000f8e00ff */
[----:B------:R-:W-:Y:S01]  /*19b0*/  ISETP.GE.AND P2, PT, R4, 0x1, PT ;  /* 0x000000010400780c */ /* 0x000fe20003f46270 */
[----:B-1----:R-:W-:-:S12]  /*19c0*/  @P1 BRA `(.L_x_23) ;  /* 0x0000000000081947 */ /* 0x002fd80003800000 */
[----:B------:R-:W1:Y:S02]  /*19d0*/  SYNCS.PHASECHK.TRANS64.TRYWAIT P1, [R3+URZ], R0 ;  /* 0x00000000030075a7 */ /* 0x000e64000802017f */
[----:B-1----:R-:W-:Y:S05]  /*19e0*/  @!P1 BRA `(.L_x_24) ;  /* 0x0000006400949947 */ /* 0x002fea0003800000 */
.L_x_23:
[----:B------:R-:W-:Y:S05]  /*19f0*/  WARPSYNC.ALL ;  /* 0x0000000000007948 */ /* 0x000fea0003800000 */
[----:B------:R-:W-:Y:S01]  /*1a00*/  UIADD3 UR4, UR41, 0x180, URZ ;  /* 0x0000018029047890 */ /* 0x000fe2000fffe03f */
[----:B------:R-:W-:Y:S01]  /*1a10*/  WARPGROUP.ARRIVE ;  /* 0x00000000000079c5 */ /* 0x000fe20000000000 */
[----:B------:R-:W-:Y:S02]  /*1a20*/  UIADD3 UR5, UR41, 0x14180, URZ ;  /* 0x0001418029057890 */ /* 0x000fe4000fffe03f */
[----:B------:R-:W-:Y:S02]  /*1a30*/  USHF.R.U32.HI UR4, URZ, 0x4, UR4 ;  /* 0x000000043f047899 */ /* 0x000fe40008011604 */
[----:B------:R-:W-:-:S02]  /*1a40*/  USHF.R.U32.HI UR5, URZ, 0x4, UR5 ;  /* 0x000000043f057899 */ /* 0x000fc40008011605 */
[----:B------:R-:W-:Y:S02]  /*1a50*/  ULOP3.LUT UR4, UR4, 0x3fff, URZ, 0xc0, !UPT ;  /* 0x00003fff04047892 */ /* 0x000fe4000f8ec03f */
[----:B------:R-:W-:Y:S02]  /*1a60*/  ULOP3.LUT UR5, UR5, 0x3fff, URZ, 0xc0, !UPT ;  /* 0x00003fff05057892 */ /* 0x000fe4000f8ec03f */
[----:B------:R-:W-:Y:S02]  /*1a70*/  ULOP3.LUT UR4, UR4, 0x10000, URZ, 0xfc, !UPT ;  /* 0x0001000004047892 */ /* 0x000fe4000f8efc3f */
[----:B------:R-:W-:Y:S02]  /*1a80*/  ULOP3.LUT UR5, UR5, 0x10000, URZ, 0xfc, !UPT ;  /* 0x0001000005057892 */ /* 0x000fe4000f8efc3f */
[----:B------:R-:W-:Y:S02]  /*1a90*/  ULEA UR6, UR38, UR4, 0xa ;  /* 0x0000000426067291 */ /* 0x000fe4000f8e503f */
[----:B------:R-:W-:Y:S01]  /*1aa0*/  ULEA UR7, UR38, UR5, 0xb ;  /* 0x0000000526077291 */ /* 0x000fe2000f8e583f */
[----:B------:R-:W-:Y:S01]  /*1ab0*/  UMOV UR9, 0x40000040 ;  /* 0x4000004000097882 */ /* 0x000fe20000000000 */
[----:B------:R-:W-:-:S03]  /*1ac0*/  UMOV UR11, 0x40000040 ;  /* 0x40000040000b7882 */ /* 0x000fc60000000000 */
[----:B------:R-:W-:Y:S02]  /*1ad0*/  UMOV UR8, UR6 ;  /* 0x0000000600087c82 */ /* 0x000fe40008000000 */
[----:B------:R-:W-:Y:S02]  /*1ae0*/  UMOV UR10, UR7 ;  /* 0x00000007000a7c82 */ /* 0x000fe40008000000 */
[----:B------:R-:W-:Y:S01]  /*1af0*/  HGMMA.64x128x16.F32 R24, gdesc[UR8], RZ, !UPT, gsb0 ;  /* 0x01e00000081879f0 */ /* 0x000fe2000c0008ff */
[----:B------:R-:W-:Y:S02]  /*1b00*/  UIADD3 UR8, UR6, 0x2, URZ ;  /* 0x0000000206087890 */ /* 0x000fe4000fffe03f */
[----:B------:R-:W-:Y:S01]  /*1b10*/  UIADD3 UR10, UR7, 0x2, URZ ;  /* 0x00000002070a7890 */ /* 0x000fe2000fffe03f */
[----:B------:R-:W-:Y:S01]  /*1b20*/  UMOV UR9, 0x40000040 ;  /* 0x4000004000097882 */ /* 0x000fe20000000000 */
[----:B------:R-:W-:Y:S01]  /*1b30*/  UMOV UR11, 0x40000040 ;  /* 0x40000040000b7882 */ /* 0x000fe20000000000 */
[----:B------:R-:W-:-:S02]  /*1b40*/  WARPGROUP.DEPBAR.LE gsb0, 0x0 ;  /* 0x00008000000079c5 */ /* 0x000fc40000010000 */
[----:B------:R-:W-:-:S06]  /*1b50*/  WARPGROUP.ARRIVE ;  /* 0x00000000000079c5 */ /* 0x000fcc0000000000 */
[----:B------:R-:W-:Y:S01]  /*1b60*/  HGMMA.64x128x16.F32 R24, gdesc[UR8], R24, gsb0 ;  /* 0x01e00000081879f0 */ /* 0x000fe20008000818 */
[----:B------:R-:W-:Y:S02]  /*1b70*/  UIADD3 UR8, UR6, 0x4, URZ ;  /* 0x0000000406087890 */ /* 0x000fe4000fffe03f */
[----:B------:R-:W-:Y:S01]  /*1b80*/  UIADD3 UR10, UR7, 0x4, URZ ;  /* 0x00000004070a7890 */ /* 0x000fe2000fffe03f */
[----:B------:R-:W-:Y:S01]  /*1b90*/  UMOV UR9, 0x40000040 ;  /* 0x4000004000097882 */ /* 0x000fe20000000000 */
[----:B------:R-:W-:Y:S01]  /*1ba0*/  UMOV UR11, 0x40000040 ;  /* 0x40000040000b7882 */ /* 0x000fe20000000000 */
[----:B------:R-:W-:Y:S02]  /*1bb0*/  WARPGROUP.DEPBAR.LE gsb0, 0x0 ;  /* 0x00008000000079c5 */ /* 0x000fe40000010000 */
        /* <DEDUP_REMOVED lines=36> */
[----:B------:R-:W-:Y:S03]  /*1e00*/  HGMMA.64x128x16.F32 R24, gdesc[UR8], R24, gsb0 ;  /* 0x01e00000081879f0 */ /* 0x000fe60008000818 */
[----:B------:R-:W-:Y:S02]  /*1e10*/  WARPGROUP.DEPBAR.LE gsb0, 0x0 ;  /* 0x00008000000079c5 */ /* 0x000fe40000010000 */
[----:B------:R-:W-:Y:S05]  /*1e20*/  @!P2 BRA `(.L_x_25) ;  /* 0x000000040084a947 */ /* 0x000fea0003800000 */
[----:B------:R-:W-:Y:S01]  /*1e30*/  UIADD3 UR6, UR38, 0x1, URZ ;  /* 0x0000000126067890 */ /* 0x000fe2000fffe03f */
[----:B01----:R-:W-:Y:S02]  /*1e40*/  IMAD.U32 R0, RZ, RZ, UR42 ;  /* 0x0000002aff007e24 */ /* 0x003fe4000f8e00ff */
[----:B------:R-:W-:Y:S01]  /*1e50*/  IMAD.U32 R3, RZ, RZ, UR38 ;  /* 0x00000026ff037e24 */ /* 0x000fe2000f8e00ff */
[----:B------:R-:W-:-:S04]  /*1e60*/  UISETP.NE.AND UP0, UPT, UR6, 0x5, UPT ;  /* 0x000000050600788c */ /* 0x000fc8000bf05270 */
[----:B------:R-:W-:Y:S02]  /*1e70*/  USEL UR7, URZ, 0x1, UP0 ;  /* 0x000000013f077887 */ /* 0x000fe40008000000 */
[----:B------:R-:W-:Y:S02]  /*1e80*/  USEL UR6, UR6, URZ, UP0 ;  /* 0x0000003f06067287 */ /* 0x000fe40008000000 */
[----:B------:R-:W-:-:S06]  /*1e90*/  ULOP3.LUT UR7, UR39, UR7, URZ, 0x3c, !UPT ;  /* 0x0000000727077292 */ /* 0x000fcc000f8e3c3f */
[----:B------:R-:W-:-:S07]  /*1ea0*/  IMAD.U32 R6, RZ, RZ, UR7 ;  /* 0x00000007ff067e24 */ /* 0x000fce000f8e00ff */
.L_x_32:
[----:B------:R-:W-:Y:S05]  /*1eb0*/  @!P0 BRA `(.L_x_26) ;  /* 0x0000000000048947 */ /* 0x000fea0003800000 */
[----:B------:R-:W-:Y:S01]  /*1ec0*/  BPT.TRAP 0x1 ;  /* 0x000000040000795c */ /* 0x000fe20000300000 */
.L_x_26:
[----:B------:R-:W-:Y:S01]  /*1ed0*/  ULEA UR7, UR6, UR41, 0x3 ;  /* 0x0000002906077291 */ /* 0x000fe2000f8e183f */
[----:B------:R-:W-:-:S08]  /*1ee0*/  SHF.L.U32 R4, R6, 0x1f, RZ ;  /* 0x0000001f06047819 */ /* 0x000fd000000006ff */
[----:B------:R0:W1:Y:S01]  /*1ef0*/  SYNCS.PHASECHK.TRANS64.TRYWAIT P1, [UR7], R4 ;  /* 0x00000004ff0075a7 */ /* 0x0000620008020147 */
[----:B------:R-:W-:Y:S05]  /*1f00*/  @!P0 BRA `(.L_x_27) ;  /* 0x0000000000048947 */ /* 0x000fea0003800000 */
[----:B------:R-:W-:Y:S01]  /*1f10*/  BPT.TRAP 0x1 ;  /* 0x000000040000795c */ /* 0x000fe20000300000 */
.L_x_27:
[----:B-1----:R-:W-:Y:S05]  /*1f20*/  @P1 BRA `(.L_x_28) ;  /* 0x0000000000081947 */ /* 0x002fea0003800000 */
[----:B------:R-:W1:Y:S02]  /*1f30*/  SYNCS.PHASECHK.TRANS64.TRYWAIT P1, [UR7], R4 ;  /* 0x00000004ff0075a7 */ /* 0x000e640008020147 */
[----:B-1----:R-:W-:Y:S05]  /*1f40*/  @!P1 BRA `(.L_x_29) ;  /* 0x0000006000509947 */ /* 0x002fea0003800000 */
.L_x_28:
[----:B------:R-:W-:Y:S01]  /*1f50*/  ULEA UR7, UR6, UR4, 0xa ;  /* 0x0000000406077291 */ /* 0x000fe2000f8e503f */
[----:B------:R-:W-:Y:S01]  /*1f60*/  WARPGROUP.ARRIVE ;  /* 0x00000000000079c5 */ /* 0x000fe20000000000 */
[----:B------:R-:W-:Y:S01]  /*1f70*/  ULEA UR12, UR6, UR5, 0xb ;  /* 0x00000005060c7291 */ /* 0x000fe2000f8e583f */
[----:B------:R-:W-:Y:S01]  /*1f80*/  UMOV UR9, 0x40000040 ;  /* 0x4000004000097882 */ /* 0x000fe20000000000 */
[----:B------:R-:W-:-:S03]  /*1f90*/  UMOV UR11, 0x40000040 ;  /* 0x40000040000b7882 */ /* 0x000fc60000000000 */
[----:B------:R-:W-:Y:S02]  /*1fa0*/  UMOV UR8, UR7 ;  /* 0x0000000700087c82 */ /* 0x000fe40008000000 */
[----:B------:R-:W-:Y:S02]  /*1fb0*/  UMOV UR10, UR12 ;  /* 0x0000000c000a7c82 */ /* 0x000fe40008000000 */
[----:B------:R-:W-:Y:S01]  /*1fc0*/  HGMMA.64x128x16.F32 R24, gdesc[UR8], R24, gsb0 ;  /* 0x01e00000081879f0 */ /* 0x000fe20008000818 */
        /* <DEDUP_REMOVED lines=51> */
[----:B------:R-:W-:Y:S01]  /*2300*/  BPT.TRAP 0x1 ;  /* 0x000000040000795c */ /* 0x000fe20000300000 */
.L_x_30:
[----:B------:R-:W-:-:S13]  /*2310*/  ISETP.NE.AND P1, PT, R89, RZ, PT ;  /* 0x000000ff5900720c */ /* 0x000fda0003f25270 */
[----:B01----:R-:W-:-:S05]  /*2320*/  @P1 LEA R4, R3, UR41, 0x3 ;  /* 0x0000002903041c11 */ /* 0x003fca000f8e18ff */
[----:B------:R-:W-:-:S05]  /*2330*/  @P1 VIADD R5, R4, 0x28 ;  /* 0x0000002804051836 */ /* 0x000fca0000000000 */
[----:B------:R-:W-:-:S04]  /*2340*/  @P1 PRMT R5, R88, 0x654, R5 ;  /* 0x0000065458051816 */ /* 0x000fc80000000005 */
[----:B------:R0:W-:Y:S01]  /*2350*/  @P1 SYNCS.ARRIVE.TRANS64.RED.A1T0 RZ, [R5+URZ], RZ ;  /* 0x000000ff05ff19a7 */ /* 0x0001e2000810043f */
[----:B------:R-:W-:-:S13]  /*2360*/  ISETP.GT.U32.AND P1, PT, R23, 0x1, PT ;  /* 0x000000011700780c */ /* 0x000fda0003f24070 */
[----:B0-----:R-:W-:Y:S05]  /*2370*/  @P1 BRA `(.L_x_31) ;  /* 0x0000000000041947 */ /* 0x001fea0003800000 */
[----:B------:R-:W-:Y:S01]  /*2380*/  BPT.TRAP 0x1 ;  /* 0x000000040000795c */ /* 0x000fe20000300000 */
.L_x_31:
[----:B------:R-:W-:Y:S01]  /*2390*/  UIADD3 UR6, UR6, 0x1, URZ ;  /* 0x0000000106067890 */ /* 0x000fe2000fffe03f */
[C---:B------:R-:W-:Y:S01]  /*23a0*/  ISETP.GT.AND P2, PT, R0.reuse, 0x1, PT ;  /* 0x000000010000780c */ /* 0x040fe20003f44270 */
[----:B------:R-:W-:Y:S02]  /*23b0*/  VIADD R3, R3, 0x1 ;  /* 0x0000000103037836 */ /* 0x000fe40000000000 */
[----:B------:R-:W-:Y:S01]  /*23c0*/  UISETP.NE.AND UP0, UPT, UR6, 0x5, UPT ;  /* 0x000000050600788c */ /* 0x000fe2000bf05270 */
[----:B------:R-:W-:Y:S02]  /*23d0*/  VIADD R0, R0, 0xffffffff ;  /* 0xffffffff00007836 */ /* 0x000fe40000000000 */
[C---:B------:R-:W-:Y:S01]  /*23e0*/  ISETP.NE.AND P1, PT, R3.reuse, 0x5, PT ;  /* 0x000000050300780c */ /* 0x040fe20003f25270 */
[----:B------:R-:W-:Y:S02]  /*23f0*/  USEL UR7, URZ, 0x1, UP0 ;  /* 0x000000013f077887 */ /* 0x000fe40008000000 */
[----:B------:R-:W-:Y:S01]  /*2400*/  USEL UR6, UR6, URZ, UP0 ;  /* 0x0000003f06067287 */ /* 0x000fe20008000000 */
[----:B------:R-:W-:-:S03]  /*2410*/  SEL R3, R3, RZ, P1 ;  /* 0x000000ff03037207 */ /* 0x000fc60000800000 */
[----:B------:R-:W-:Y:S01]  /*2420*/  LOP3.LUT R6, R6, UR7, RZ, 0x3c, !PT ;  /* 0x0000000706067c12 */ /* 0x000fe2000f8e3cff */
[----:B------:R-:W-:Y:S07]  /*2430*/  @P2 BRA `(.L_x_32) ;  /* 0xfffffff8009c2947 */ /* 0x000fee000383ffff */
.L_x_25:
[----:B01----:R-:W0:Y:S01]  /*2440*/  LDC R0, c[0x0][0x28c] ;  /* 0x0000a300ff007b82 */ /* 0x003e220000000800 */
[----:B------:R-:W-:-:S04]  /*2450*/  IMAD.U32 R3, RZ, RZ, UR47 ;  /* 0x0000002fff037e24 */ /* 0x000fc8000f8e00ff */
[----:B------:R1:W-:Y:S01]  /*2460*/  SYNCS.ARRIVE.TRANS64.A1T0 RZ, [R3+UR46], RZ ;  /* 0x000000ff03ff79a7 */ /* 0x0003e2000810002e */
[----:B0-----:R-:W-:-:S13]  /*2470*/  ISETP.GE.AND P1, PT, R0, 0x1, PT ;  /* 0x000000010000780c */ /* 0x001fda0003f26270 */
[----:B-1----:R-:W-:Y:S05]  /*2480*/  @!P1 BRA `(.L_x_33) ;  /* 0x0000000000449947 */ /* 0x002fea0003800000 */
[----:B------:R-:W-:Y:S05]  /*2490*/  @!P0 BRA `(.L_x_34) ;  /* 0x0000000000048947 */ /* 0x000fea0003800000 */
[----:B------:R-:W-:Y:S01]  /*24a0*/  BPT.TRAP 0x1 ;  /* 0x000000040000795c */ /* 0x000fe20000300000 */
.L_x_34:
[----:B------:R-:W-:-:S13]  /*24b0*/  ISETP.NE.AND P0, PT, R89, RZ, PT ;  /* 0x000000ff5900720c */ /* 0x000fda0003f05270 */
[----:B------:R-:W-:-:S05]  /*24c0*/  VOTEU.ANY UP0, P0 ;  /* 0x00000000003f7886 */ /* 0x000fca0000000100 */
[----:B------:R-:W-:-:S06]  /*24d0*/  @UP0 UIADD3 UR4, UR38, UR42, URZ ;  /* 0x0000002a26040290 */ /* 0x000fcc000fffe03f */
[----:B------:R-:W-:Y:S02]  /*24e0*/  IMAD.U32 R4, RZ, RZ, UR4 ;  /* 0x00000004ff047e24 */ /* 0x000fe4000f8e00ff */
[----:B------:R-:W-:Y:S02]  /*24f0*/  IMAD.U32 R3, RZ, RZ, UR4 ;  /* 0x00000004ff037e24 */ /* 0x000fe4000f8e00ff */
[----:B------:R-:W-:-:S05]  /*2500*/  @P0 IMAD.WIDE.U32 R4, R4, -0x33333333, RZ ;  /* 0xcccccccd04040825 */ /* 0x000fca00078e00ff */
[----:B------:R-:W-:-:S05]  /*2510*/  @P0 SHF.R.U32.HI R0, RZ, 0x2, R5 ;  /* 0x00000002ff000819 */ /* 0x000fca0000011605 */
[----:B------:R-:W-:-:S05]  /*2520*/  @P0 IMAD R0, R0, -0x5, R3 ;  /* 0xfffffffb00000824 */ /* 0x000fca00078e0203 */
[----:B------:R-:W-:-:S05]  /*2530*/  @P0 LEA R0, R0, UR41, 0x3 ;  /* 0x0000002900000c11 */ /* 0x000fca000f8e18ff */
[----:B------:R-:W-:-:S05]  /*2540*/  @P0 VIADD R3, R0, 0x28 ;  /* 0x0000002800030836 */ /* 0x000fca0000000000 */
[----:B------:R-:W-:-:S04]  /*2550*/  @P0 PRMT R3, R88, 0x654, R3 ;  /* 0x0000065458030816 */ /* 0x000fc80000000003 */
[----:B------:R0:W-:Y:S01]  /*2560*/  @P0 SYNCS.ARRIVE.TRANS64.RED.A1T0 RZ, [R3+URZ], RZ ;  /* 0x000000ff03ff09a7 */ /* 0x0001e2000810043f */
[----:B------:R-:W-:-:S13]  /*2570*/  ISETP.GT.U32.AND P0, PT, R23, 0x1, PT ;  /* 0x000000011700780c */ /* 0x000fda0003f04070 */
[----:B0-----:R-:W-:Y:S05]  /*2580*/  @P0 BRA `(.L_x_33) ;  /* 0x0000000000040947 */ /* 0x001fea0003800000 */
[----:B------:R-:W-:Y:S01]  /*2590*/  BPT.TRAP 0x1 ;  /* 0x000000040000795c */ /* 0x000fe20000300000 */
.L_x_33:
[----:B------:R-:W-:Y:S01]  /*25a0*/  SHF.L.U32 R0, R105, 0x1f, RZ ;  /* 0x0000001f69007819 */ /* 0x000fe200000006ff */
[----:B------:R-:W-:Y:S01]  /*25b0*/  UIADD3 UR38, UR38, UR45, URZ ;  /* 0x0000002d26267290 */ /* 0x000fe2000fffe03f */
[----:B------:R-:W-:Y:S01]  /*25c0*/  SHF.R.S32.HI R9, RZ, 0x1f, R19 ;  /* 0x0000001fff097819 */ /* 0x000fe20000011413 */
[----:B------:R-:W-:Y:S01]  /*25d0*/  UISETP.GE.U32.AND UP1, UPT, UR45, 0x5, UPT ;  /* 0x000000052d00788c */ /* 0x000fe2000bf26070 */
[----:B------:R-:W0:Y:S01]  /*25e0*/  SYNCS.PHASECHK.TRANS64.TRYWAIT P0, [UR43+0x8], R0 ;  /* 0x00000800ff0075a7 */ /* 0x000e22000800016b */
[----:B------:R-:W-:-:S04]  /*25f0*/  UISETP.GT.U32.AND UP0, UPT, UR38, 0x4, UPT ;  /* 0x000000042600788c */ /* 0x000fc8000bf04070 */
[----:B------:R-:W-:-:S04]  /*2600*/  UISETP.LT.U32.AND UP0, UPT, UR45, 0x5, UP0 ;  /* 0x000000052d00788c */ /* 0x000fc80008701070 */
[----:B------:R-:W-:Y:S02]  /*2610*/  USEL UR6, URZ, 0x1, !UP0 ;  /* 0x000000013f067887 */ /* 0x000fe4000c000000 */
[----:B------:R-:W-:Y:S02]  /*2620*/  @UP1 UIMAD.WIDE.U32 UR4, UR38, -0x33333333, URZ ;  /* 0xcccccccd260418a5 */ /* 0x000fe4000f8e003f */
[----:B------:R-:W-:Y:S02]  /*2630*/  ULOP3.LUT UR39, UR39, UR6, URZ, 0x3c, !UPT ;  /* 0x0000000627277292 */ /* 0x000fe4000f8e3c3f */
[----:B------:R-:W-:-:S04]  /*2640*/  @UP1 USHF.R.U32.HI UR4, URZ, 0x2, UR5 ;  /* 0x000000023f041899 */ /* 0x000fc80008011605 */
[----:B------:R-:W-:Y:S01]  /*2650*/  @UP1 ULOP3.LUT UR39, UR39, 0x1, UR4, 0x78, !UPT ;  /* 0x0000000127271892 */ /* 0x000fe2000f8e7804 */
[----:B0-----:R-:W-:Y:S11]  /*2660*/  @!P0 BRA `(.L_x_35) ;  /* 0x0000005800a08947 */ /* 0x001ff60003800000 */
.L_x_190:
[----:B------:R-:W-:Y:S01]  /*2670*/  ULDC.64 UR4, c[0x0][0x5d0] ;  /* 0x0001740000047ab9 */ /* 0x000fe20000000a00 */
[----:B------:R-:W-:Y:S01]  /*2680*/  ULDC UR6, c[0x0][0x284] ;  /* 0x0000a10000067ab9 */ /* 0x000fe20000000800 */
[----:B0-----:R-:W-:Y:S02]  /*2690*/  IMAD R0, R9, UR4, RZ ;  /* 0x0000000409007c24 */ /* 0x001fe4000f8e02ff */
[----:B------:R-:W-:Y:S02]  /*26a0*/  IMAD.SHL.U32 R12, R18, 0x80, RZ ;  /* 0x00000080120c7824 */ /* 0x000fe400078e00ff */
[C---:B------:R-:W-:Y:S02]  /*26b0*/  IMAD R3, R19.reuse, UR5, R0 ;  /* 0x0000000513037c24 */ /* 0x040fe4000f8e0200 */
[----:B------:R-:W-:Y:S01]  /*26c0*/  IMAD.SHL.U32 R0, R22, 0x40, RZ ;  /* 0x0000004016007824 */ /* 0x000fe200078e00ff */
[----:B------:R-:W-:Y:S01]  /*26d0*/  SHF.R.S32.HI R13, RZ, 0x1f, R12 ;  /* 0x0000001fff0d7819 */ /* 0x000fe2000001140c */
[----:B------:R-:W-:Y:S01]  /*26e0*/  IMAD.WIDE.U32 R4, R19, UR4, R94 ;  /* 0x0000000413047c25 */ /* 0x000fe2000f8e005e */
[----:B------:R-:W-:-:S02]  /*26f0*/  ULDC.64 UR4, c[0x0][0x5c8] ;  /* 0x0001720000047ab9 */ /* 0x000fc40000000a00 */
[----:B------:R-:W-:Y:S01]  /*2700*/  ISETP.GE.AND P0, PT, R0, UR6, PT ;  /* 0x0000000600007c0c */ /* 0x000fe2000bf06270 */
[----:B------:R-:W-:Y:S01]  /*2710*/  ULDC UR6, c[0x0][0x288] ;  /* 0x0000a20000067ab9 */ /* 0x000fe20000000800 */
[----:B------:R-:W-:Y:S01]  /*2720*/  IADD3 R4, P1, R12, R4, RZ ;  /* 0x000000040c047210 */ /* 0x000fe20007f3e0ff */
[----:B------:R-:W-:Y:S01]  /*2730*/  IMAD.WIDE R20, R22, 0x40, R92 ;  /* 0x0000004016147825 */ /* 0x000fe200078e025c */
[----:B------:R-:W-:Y:S02]  /*2740*/  ISETP.GE.OR P0, PT, R12, UR6, P0 ;  /* 0x000000060c007c0c */ /* 0x000fe40008706670 */
[----:B------:R-:W-:Y:S01]  /*2750*/  IADD3.X R5, R13, R5, R3, P1, !PT ;  /* 0x000000050d057210 */ /* 0x000fe20000ffe403 */
[----:B------:R-:W-:-:S04]  /*2760*/  IMAD R7, R21, UR4, RZ ;  /* 0x0000000415077c24 */ /* 0x000fc8000f8e02ff */
[C---:B------:R-:W-:Y:S02]  /*2770*/  IMAD R7, R20.reuse, UR5, R7 ;  /* 0x0000000514077c24 */ /* 0x040fe4000f8e0207 */
[----:B------:R-:W-:-:S04]  /*2780*/  IMAD.WIDE.U32 R106, R20, UR4, R4 ;  /* 0x00000004146a7c25 */ /* 0x000fc8000f8e0004 */
[----:B------:R-:W-:Y:S05]  /*2790*/  @P0 BRA `(.L_x_36) ;  /* 0x0000003c00dc0947 */ /* 0x000fea0003800000 */
[----:B-----5:R-:W-:Y:S01]  /*27a0*/  FSETP.NEU.AND P0, PT, R91, RZ, PT ;  /* 0x000000ff5b00720b */ /* 0x020fe20003f0d000 */
[----:B------:R-:W-:Y:S01]  /*27b0*/  IMAD.IADD R3, R99, 0x1, -R12 ;  /* 0x0000000163037824 */ /* 0x000fe200078e0a0c */
[----:B------:R-:W-:Y:S01]  /*27c0*/  BSSY B0, `(.L_x_36) ;  /* 0x00003f4000007945 */ /* 0x000fe20003800000 */
[----:B------:R-:W-:Y:S02]  /*27d0*/  IMAD.IADD R0, R103, 0x1, -R0 ;  /* 0x0000000167007824 */ /* 0x000fe400078e0a00 */
[----:B------:R-:W-:Y:S01]  /*27e0*/  IMAD.IADD R115, R107, 0x1, R7 ;  /* 0x000000016b737824 */ /* 0x000fe200078e0207 */
[----:B------:R-:W-:-:S04]  /*27f0*/  ISETP.GT.AND P2, PT, R3, RZ, PT ;  /* 0x000000ff0300720c */ /* 0x000fc80003f44270 */
[----:B------:R-:W-:-:S03]  /*2800*/  ISETP.GT.AND P1, PT, R0, RZ, P2 ;  /* 0x000000ff0000720c */ /* 0x000fc60001724270 */
[----:B------:R-:W-:Y:S10]  /*2810*/  @!P0 BRA `(.L_x_37) ;  /* 0x0000002c00208947 */ /* 0x000ff40003800000 */
[----:B------:R-:W0:Y:S01]  /*2820*/  LDC.64 R108, c[0x0][0x5b8] ;  /* 0x00016e00ff6c7b82 */ /* 0x000e220000000a00 */
[----:B------:R-:W-:-:S07]  /*2830*/  ULDC.64 UR4, c[0x0][0x5c0] ;  /* 0x0001700000047ab9 */ /* 0x000fce0000000a00 */
[----:B------:R-:W1:Y:S08]  /*2840*/  LDC.64 R110, c[0x0][0x5b0] ;  /* 0x00016c00ff6e7b82 */ /* 0x000e700000000a00 */
[----:B------:R-:W2:Y:S01]  /*2850*/  LDC.64 R112, c[0x0][0x5a8] ;  /* 0x00016a00ff707b82 */ /* 0x000ea20000000a00 */
[-C--:B0-----:R-:W-:Y:S02]  /*2860*/  IMAD R6, R9, R108.reuse, RZ ;  /* 0x0000006c09067224 */ /* 0x081fe400078e02ff */
[----:B------:R-:W-:-:S04]  /*2870*/  IMAD.WIDE.U32 R4, R19, R108, R94 ;  /* 0x0000006c13047225 */ /* 0x000fc800078e005e */
[----:B------:R-:W-:Y:S01]  /*2880*/  IMAD R107, R19, R109, R6 ;  /* 0x0000006d136b7224 */ /* 0x000fe200078e0206 */
[----:B------:R-:W-:Y:S01]  /*2890*/  IADD3 R6, P0, R12, R4, RZ ;  /* 0x000000040c067210 */ /* 0x000fe20007f1e0ff */
[----:B-1----:R-:W-:-:S03]  /*28a0*/  IMAD R4, R21, R110, RZ ;  /* 0x0000006e15047224 */ /* 0x002fc600078e02ff */
[----:B------:R-:W-:Y:S01]  /*28b0*/  IADD3.X R7, R13, R5, R107, P0, !PT ;  /* 0x000000050d077210 */ /* 0x000fe200007fe46b */
[C---:B------:R-:W-:Y:S02]  /*28c0*/  IMAD R109, R20.reuse, R111, R4 ;  /* 0x0000006f146d7224 */ /* 0x040fe400078e0204 */
[----:B------:R-:W-:-:S04]  /*28d0*/  IMAD.WIDE.U32 R4, R20, R110, R6 ;  /* 0x0000006e14047225 */ /* 0x000fc800078e0006 */
[----:B------:R-:W-:Y:S01]  /*28e0*/  IMAD.IADD R5, R5, 0x1, R109 ;  /* 0x0000000105057824 */ /* 0x000fe200078e026d */
[----:B--2---:R-:W-:-:S04]  /*28f0*/  LEA R10, P0, R4, R112, 0x1 ;  /* 0x00000070040a7211 */ /* 0x004fc800078008ff */
[----:B------:R-:W-:-:S05]  /*2900*/  LEA.HI.X R11, R4, R113, R5, 0x1, P0 ;  /* 0x00000071040b7211 */ /* 0x000fca00000f0c05 */
[----:B------:R-:W2:Y:S01]  /*2910*/  @P1 LDG.E.LTC128B.U16 R18, desc[UR36][R10.64] ;  /* 0x000000240a121981 */ /* 0x000ea2000c1e1520 */
[----:B------:R-:W-:Y:S01]  /*2920*/  IMAD.WIDE.U32 R4, R20, R110, R12 ;  /* 0x0000006e14047225 */ /* 0x000fe200078e000c */
[----:B------:R-:W-:Y:S02]  /*2930*/  BSSY B1, `(.L_x_38) ;  /* 0x0000015000017945 */ /* 0x000fe40003800000 */
[----:B------:R-:W-:-:S04]  /*2940*/  IADD3 R14, P0, R94, R4, RZ ;  /* 0x000000045e0e7210 */ /* 0x000fc80007f1e0ff */
[----:B------:R-:W-:Y:S02]  /*2950*/  IADD3.X R15, R95, R109, R5, P0, !PT ;  /* 0x0000006d5f0f7210 */ /* 0x000fe400007fe405 */
[----:B------:R-:W-:Y:S01]  /*2960*/  LEA R8, P0, R106, UR4, 0x1 ;  /* 0x000000046a087c11 */ /* 0x000fe2000f8008ff */
[----:B------:R-:W-:-:S03]  /*2970*/  IMAD.WIDE.U32 R14, R19, R108, R14 ;  /* 0x0000006c130e7225 */ /* 0x000fc600078e000e */
[----:B------:R-:W-:Y:S02]  /*2980*/  LEA.HI.X R9, R106, UR5, R115, 0x1, P0 ;  /* 0x000000056a097c11 */ /* 0x000fe400080f0c73 */
[----:B------:R-:W-:-:S04]  /*2990*/  ISETP.GT.AND P0, PT, R3, 0x1, PT ;  /* 0x000000010300780c */ /* 0x000fc80003f04270 */
[----:B------:R-:W-:Y:S01]  /*29a0*/  ISETP.GT.AND P3, PT, R0, RZ, P0 ;  /* 0x000000ff0000720c */ /* 0x000fe20000764270 */
[----:B--2---:R-:W-:-:S05]  /*29b0*/  HADD2.F32 R4, -RZ, R18.H0_H0 ;  /* 0x20000012ff047230 */ /* 0x004fca0000004100 */
[----:B------:R-:W-:Y:S01]  /*29c0*/  FMUL R5, R4, R91 ;  /* 0x0000005b04057220 */ /* 0x000fe20000400000 */
[----:B------:R-:W-:-:S03]  /*29d0*/  LEA R4, P4, R14, R112, 0x1 ;  /* 0x000000700e047211 */ /* 0x000fc600078808ff */
[----:B------:R-:W-:-:S05]  /*29e0*/  FFMA R5, R24, R90, R5 ;  /* 0x0000005a18057223 */ /* 0x000fca0000000005 */
[----:B------:R-:W-:Y:S01]  /*29f0*/  F2FP.F16.F32.PACK_AB R10, RZ, R5 ;  /* 0x00000005ff0a723e */ /* 0x000fe200000000ff */
[----:B------:R-:W-:-:S03]  /*2a00*/  IMAD.IADD R5, R107, 0x1, R15 ;  /* 0x000000016b057824 */ /* 0x000fc600078e020f */
[----:B------:R-:W-:Y:S01]  /*2a10*/  PRMT R11, R10, 0x7610, R11 ;  /* 0x000076100a0b7816 */ /* 0x000fe2000000000b */
[----:B------:R-:W-:Y:S01]  /*2a20*/  IMAD.SHL.U32 R10, R110, 0x8, RZ ;  /* 0x000000086e0a7824 */ /* 0x000fe200078e00ff */
[----:B------:R-:W-:-:S03]  /*2a30*/  LEA.HI.X R5, R14, R113, R5, 0x1, P4 ;  /* 0x000000710e057211 */ /* 0x000fc600020f0c05 */
[----:B------:R0:W-:Y:S02]  /*2a40*/  @P1 STG.E.U16 desc[UR36][R8.64], R11 ;  /* 0x0000000b08001986 */ /* 0x0001e4000c101524 */
[----:B0-----:R-:W-:Y:S01]  /*2a50*/  SHF.L.U64.HI R11, R110, 0x3, R111 ;  /* 0x000000036e0b7819 */ /* 0x001fe2000001026f */
[----:B------:R-:W-:Y:S06]  /*2a60*/  @!P3 BRA `(.L_x_39) ;  /* 0x000000000004b947 */ /* 0x000fec0003800000 */
[----:B------:R0:W5:Y:S02]  /*2a70*/  LDG.E.LTC128B.U16 R18, desc[UR36][R4.64+0x2] ;  /* 0x0000022404127981 */ /* 0x000164000c1e1520 */
.L_x_39:
[----:B------:R-:W-:Y:S05]  /*2a80*/  BSYNC B1 ;  /* 0x0000000000017941 */ /* 0x000fea0003800000 */
.L_x_38:
[----:B------:R-:W-:Y:S01]  /*2a90*/  IMAD.WIDE.U32 R10, R20, R110, R10 ;  /* 0x0000006e140a7225 */ /* 0x000fe200078e000a */
[----:B------:R-:W-:-:S03]  /*2aa0*/  ISETP.GT.AND P2, PT, R0, 0x8, P2 ;  /* 0x000000080000780c */ /* 0x000fc60001744270 */
[----:B-----5:R-:W-:Y:S01]  /*2ab0*/  HADD2.F32 R14, -RZ, R18.H0_H0 ;  /* 0x20000012ff0e7230 */ /* 0x020fe20000004100 */
[----:B------:R-:W-:Y:S01]  /*2ac0*/  IADD3 R6, P1, R6, R10, RZ ;  /* 0x0000000a06067210 */ /* 0x000fe20007f3e0ff */
[----:B------:R-:W-:-:S03]  /*2ad0*/  IMAD.IADD R109, R109, 0x1, R11 ;  /* 0x000000016d6d7824 */ /* 0x000fc600078e020b */
[----:B------:R-:W-:Y:S01]  /*2ae0*/  FMUL R14, R14, R91 ;  /* 0x0000005b0e0e7220 */ /* 0x000fe20000400000 */
[----:B------:R-:W-:-:S03]  /*2af0*/  IMAD.X R7, R109, 0x1, R7, P1 ;  /* 0x000000016d077824 */ /* 0x000fc600008e0607 */
[----:B------:R-:W-:Y:S01]  /*2b00*/  FFMA R25, R25, R90, R14 ;  /* 0x0000005a19197223 */ /* 0x000fe2000000000e */
[----:B------:R-:W-:-:S04]  /*2b10*/  LEA R14, P1, R6, R112, 0x1 ;  /* 0x00000070060e7211 */ /* 0x000fc800078208ff */
[----:B------:R-:W-:Y:S01]  /*2b20*/  LEA.HI.X R15, R6, R113, R7, 0x1, P1 ;  /* 0x00000071060f7211 */ /* 0x000fe200008f0c07 */
[----:B------:R-:W-:Y:S01]  /*2b30*/  @P3 IMAD.MOV.U32 R6, RZ, RZ, R8 ;  /* 0x000000ffff063224 */ /* 0x000fe200078e0008 */
[----:B------:R-:W-:Y:S01]  /*2b40*/  F2FP.F16.F32.PACK_AB R25, RZ, R25 ;  /* 0x00000019ff19723e */ /* 0x000fe200000000ff */
[----:B------:R-:W-:-:S05]  /*2b50*/  @P3 IMAD.MOV.U32 R7, RZ, RZ, R9 ;  /* 0x000000ffff073224 */ /* 0x000fca00078e0009 */
[----:B------:R1:W-:Y:S04]  /*2b60*/  @P3 STG.E.U16 desc[UR36][R6.64+0x2], R25 ;  /* 0x0000021906003986 */ /* 0x0003e8000c101524 */
[----:B------:R-:W2:Y:S01]  /*2b70*/  @P2 LDG.E.LTC128B.U16 R18, desc[UR36][R14.64] ;  /* 0x000000240e122981 */ /* 0x000ea2000c1e1520 */
[----:B------:R-:W-:Y:S01]  /*2b80*/  IADD3 R12, P1, P3, R94, R10, R12 ;  /* 0x0000000a5e0c7210 */ /* 0x000fe20007b3e00c */
[----:B------:R-:W-:Y:S01]  /*2b90*/  BSSY B1, `(.L_x_40) ;  /* 0x0000011000017945 */ /* 0x000fe20003800000 */
[----:B------:R-:W-:Y:S02]  /*2ba0*/  ISETP.GT.AND P0, PT, R0, 0x8, P0 ;  /* 0x000000080000780c */ /* 0x000fe40000704270 */
[----:B------:R-:W-:-:S03]  /*2bb0*/  IADD3.X R13, R95, R109, R13, P1, P3 ;  /* 0x0000006d5f0d7210 */ /* 0x000fc60000fe640d */
[----:B------:R-:W-:Y:S01]  /*2bc0*/  IMAD.WIDE.U32 R12, R19, R108, R12 ;  /* 0x0000006c130c7225 */ /* 0x000fe200078e000c */
[----:B------:R-:W-:-:S03]  /*2bd0*/  SHF.L.U64.HI R19, R96, 0x1, R97 ;  /* 0x0000000160137819 */ /* 0x000fc60000010261 */
[----:B------:R-:W-:Y:S01]  /*2be0*/  IMAD.IADD R13, R107, 0x1, R13 ;  /* 0x000000016b0d7824 */ /* 0x000fe200078e020d */
[----:B-1----:R-:W-:-:S04]  /*2bf0*/  LEA R6, P3, R12, R112, 0x1 ;  /* 0x000000700c067211 */ /* 0x002fc800078608ff */
[----:B------:R-:W-:Y:S01]  /*2c00*/  LEA.HI.X R7, R12, R113, R13, 0x1, P3 ;  /* 0x000000710c077211 */ /* 0x000fe200018f0c0d */
[----:B--2---:R-:W-:-:S05]  /*2c10*/  HADD2.F32 R10, -RZ, R18.H0_H0 ;  /* 0x20000012ff0a7230 */ /* 0x004fca0000004100 */
[----:B------:R-:W-:Y:S01]  /*2c20*/  FMUL R11, R10, R91 ;  /* 0x0000005b0a0b7220 */ /* 0x000fe20000400000 */
[----:B------:R-:W-:-:S03]  /*2c30*/  LEA R10, P1, R96, R8, 0x1 ;  /* 0x00000008600a7211 */ /* 0x000fc600078208ff */
[----:B------:R-:W-:-:S05]  /*2c40*/  FFMA R11, R26, R90, R11 ;  /* 0x0000005a1a0b7223 */ /* 0x000fca000000000b */
[----:B------:R-:W-:Y:S01]  /*2c50*/  F2FP.F16.F32.PACK_AB R14, RZ, R11 ;  /* 0x0000000bff0e723e */ /* 0x000fe200000000ff */
[----:B------:R-:W-:-:S05]  /*2c60*/  IMAD.X R11, R19, 0x1, R9, P1 ;  /* 0x00000001130b7824 */ /* 0x000fca00008e0609 */
[----:B------:R1:W-:Y:S01]  /*2c70*/  @P2 STG.E.U16 desc[UR36][R10.64], R14 ;  /* 0x0000000e0a002986 */ /* 0x0003e2000c101524 */
[----:B------:R-:W-:Y:S05]  /*2c80*/  @!P0 BRA `(.L_x_41) ;  /* 0x0000000000048947 */ /* 0x000fea0003800000 */
[----:B------:R2:W5:Y:S02]  /*2c90*/  LDG.E.LTC128B.U16 R18, desc[UR36][R6.64+0x2] ;  /* 0x0000022406127981 */ /* 0x000564000c1e1520 */
.L_x_41:
[----:B------:R-:W-:Y:S05]  /*2ca0*/  BSYNC B1 ;  /* 0x0000000000017941 */ /* 0x000fea0003800000 */
.L_x_40:
[----:B-----5:R-:W-:Y:S01]  /*2cb0*/  HADD2.F32 R12, -RZ, R18.H0_H0 ;  /* 0x20000012ff0c7230 */ /* 0x020fe20000004100 */
[----:B------:R-:W-:Y:S01]  /*2cc0*/  ISETP.GT.AND P1, PT, R3, 0x8, PT ;  /* 0x000000080300780c */ /* 0x000fe20003f24270 */
[----:B------:R-:W-:Y:S03]  /*2cd0*/  BSSY B1, `(.L_x_42) ;  /* 0x0000008000017945 */ /* 0x000fe60003800000 */
[----:B------:R-:W-:Y:S01]  /*2ce0*/  FMUL R12, R12, R91 ;  /* 0x0000005b0c0c7220 */ /* 0x000fe20000400000 */
[----:B------:R-:W-:-:S03]  /*2cf0*/  ISETP.GT.AND P2, PT, R0, RZ, P1 ;  /* 0x000000ff0000720c */ /* 0x000fc60000f44270 */
[----:B------:R-:W-:-:S05]  /*2d00*/  FFMA R12, R27, R90, R12 ;  /* 0x0000005a1b0c7223 */ /* 0x000fca000000000c */
[----:B------:R-:W-:-:S05]  /*2d10*/  F2FP.F16.F32.PACK_AB R12, RZ, R12 ;  /* 0x0000000cff0c723e */ /* 0x000fca00000000ff */
[----:B------:R3:W-:Y:S01]  /*2d20*/  @P0 STG.E.U16 desc[UR36][R10.64+0x2], R12 ;  /* 0x0000020c0a000986 */ /* 0x0007e2000c101524 */
[----:B------:R-:W-:Y:S05]  /*2d30*/  @!P2 BRA `(.L_x_43) ;  /* 0x000000000004a947 */ /* 0x000fea0003800000 */
[----:B------:R4:W5:Y:S02]  /*2d40*/  LDG.E.LTC128B.U16 R18, desc[UR36][R4.64+0x10] ;  /* 0x0000102404127981 */ /* 0x000964000c1e1520 */
.L_x_43:
[----:B------:R-:W-:Y:S05]  /*2d50*/  BSYNC B1 ;  /* 0x0000000000017941 */ /* 0x000fea0003800000 */
.L_x_42:
[----:B---3-5:R-:W-:Y:S01]  /*2d60*/  HADD2.F32 R12, -RZ, R18.H0_H0 ;  /* 0x20000012ff0c7230 */ /* 0x028fe20000004100 */
        /* <DEDUP_REMOVED lines=9> */
.L_x_45:
[----:B------:R-:W-:Y:S05]  /*2e00*/  BSYNC B1 ;  /* 0x0000000000017941 */ /* 0x000fea0003800000 */
.L_x_44:
[----:B-----5:R-:W-:Y:S01]  /*2e10*/  HADD2.F32 R12, -RZ, R18.H0_H0 ;  /* 0x20000012ff0c7230 */ /* 0x020fe20000004100 */
[----:B------:R-:W-:Y:S01]  /*2e20*/  ISETP.GT.AND P1, PT, R0, 0x8, P1 ;  /* 0x000000080000780c */ /* 0x000fe20000f24270 */
[----:B------:R-:W-:Y:S03]  /*2e30*/  BSSY B1, `(.L_x_46) ;  /* 0x0000007000017945 */ /* 0x000fe60003800000 */
[----:B------:R-:W-:-:S04]  /*2e40*/  FMUL R12, R12, R91 ;  /* 0x0000005b0c0c7220 */ /* 0x000fc80000400000 */
[----:B------:R-:W-:-:S05]  /*2e50*/  FFMA R12, R29, R90, R12 ;  /* 0x0000005a1d0c7223 */ /* 0x000fca000000000c */
[----:B------:R-:W-:-:S05]  /*2e60*/  F2FP.F16.F32.PACK_AB R12, RZ, R12 ;  /* 0x0000000cff0c723e */ /* 0x000fca00000000ff */
[----:B------:R0:W-:Y:S01]  /*2e70*/  @P3 STG.E.U16 desc[UR36][R8.64+0x12], R12 ;  /* 0x0000120c08003986 */ /* 0x0001e2000c101524 */
[----:B------:R-:W-:Y:S05]  /*2e80*/  @!P1 BRA `(.L_x_47) ;  /* 0x0000000000049947 */ /* 0x000fea0003800000 */
[----:B------:R0:W5:Y:S02]  /*2e90*/  LDG.E.LTC128B.U16 R18, desc[UR36][R6.64+0x10] ;  /* 0x0000102406127981 */ /* 0x000164000c1e1520 */
.L_x_47:
[----:B------:R-:W-:Y:S05]  /*2ea0*/  BSYNC B1 ;  /* 0x0000000000017941 */ /* 0x000fea0003800000 */
.L_x_46:
[----:B0----5:R-:W-:Y:S01]  /*2eb0*/  HADD2.F32 R12, -RZ, R18.H0_H0 ;  /* 0x20000012ff0c7230 */ /* 0x021fe20000004100 */
[----:B------:R-:W-:Y:S01]  /*2ec0*/  ISETP.GT.AND P0, PT, R0, 0x8, P0 ;  /* 0x000000080000780c */ /* 0x000fe20000704270 */
[----:B------:R-:W-:Y:S03]  /*2ed0*/  BSSY B1, `(.L_x_48) ;  /* 0x0000007000017945 */ /* 0x000fe60003800000 */
[----:B---3--:R-:W-:-:S04]  /*2ee0*/  FMUL R13, R12, R91 ;  /* 0x0000005b0c0d7220 */ /* 0x008fc80000400000 */
[----:B------:R-:W-:-:S05]  /*2ef0*/  FFMA R13, R30, R90, R13 ;  /* 0x0000005a1e0d7223 */ /* 0x000fca000000000d */
[----:B------:R-:W-:-:S05]  /*2f00*/  F2FP.F16.F32.PACK_AB R13, RZ, R13 ;  /* 0x0000000dff0d723e */ /* 0x000fca00000000ff */
[----:B------:R0:W-:Y:S01]  /*2f10*/  @P1 STG.E.U16 desc[UR36][R10.64+0x10], R13 ;  /* 0x0000100d0a001986 */ /* 0x0001e2000c101524 */
[----:B------:R-:W-:Y:S05]  /*2f20*/  @!P0 BRA `(.L_x_49) ;  /* 0x0000000000048947 */ /* 0x000fea0003800000 */
[----:B------:R3:W5:Y:S02]  /*2f30*/  LDG.E.LTC128B.U16 R18, desc[UR36][R6.64+0x12] ;  /* 0x0000122406127981 */ /* 0x000764000c1e1520 */
.L_x_49:
[----:B------:R-:W-:Y:S05]  /*2f40*/  BSYNC B1 ;  /* 0x0000000000017941 */ /* 0x000fea0003800000 */
.L_x_48:
        /* <DEDUP_REMOVED lines=10> */
.L_x_51:
[----:B------:R-:W-:Y:S05]  /*2ff0*/  BSYNC B1 ;  /* 0x0000000000017941 */ /* 0x000fea0003800000 */
.L_x_50:
[----:B0----5:R-:W-:Y:S01]  /*3000*/  HADD2.F32 R12, -RZ, R18.H0_H0 ;  /* 0x20000012ff0c7230 */ /* 0x021fe20000004100 */
        /* <DEDUP_REMOVED lines=9> */
.L_x_53:
[----:B------:R-:W-:Y:S05]  /*30a0*/  BSYNC B1 ;  /* 0x0000000000017941 */ /* 0x000fea0003800000 */
.L_x_52:
        /* <DEDUP_REMOVED lines=9> */
.L_x_55:
[----:B------:R-:W-:Y:S05]  /*3140*/  BSYNC B1 ;  /* 0x0000000000017941 */ /* 0x000fea0003800000 */
.L_x_54:
[----:B0----5:R-:W-:Y:S01]  /*3150*/  HADD2.F32 R12, -RZ, R18.H0_H0 ;  /* 0x20000012ff0c7230 */ /* 0x021fe20000004100 */
        /* <DEDUP_REMOVED lines=8> */
.L_x_57:
[----:B------:R-:W-:Y:S05]  /*31e0*/  BSYNC B1 ;  /* 0x0000000000017941 */ /* 0x000fea0003800000 */
.L_x_56:
        /* <DEDUP_REMOVED lines=10> */
.L_x_59:
[----:B------:R-:W-:Y:S05]  /*3290*/  BSYNC B1 ;  /* 0x0000000000017941 */ /* 0x000fea0003800000 */
.L_x_58:
        /* <DEDUP_REMOVED lines=10> */
.L_x_61:
[----:B------:R-:W-:Y:S05]  /*3340*/  BSYNC B1 ;  /* 0x0000000000017941 */ /* 0x000fea0003800000 */
.L_x_60:
        /* <DEDUP_REMOVED lines=9> */
.L_x_63:
[----:B------:R-:W-:Y:S05]  /*33e0*/  BSYNC B1 ;  /* 0x0000000000017941 */ /* 0x000fea0003800000 */
.L_x_62:
        /* <DEDUP_REMOVED lines=9> */
.L_x_65:
[----:B------:R-:W-:Y:S05]  /*3480*/  BSYNC B1 ;  /* 0x0000000000017941 */ /* 0x000fea0003800000 */
.L_x_64:
        /* <DEDUP_REMOVED lines=10> */
.L_x_67:
[----:B------:R-:W-:Y:S05]  /*3530*/  BSYNC B1 ;  /* 0x0000000000017941 */ /* 0x000fea0003800000 */
.L_x_66:
        /* <DEDUP_REMOVED lines=10> */
.L_x_69:
[----:B------:R-:W-:Y:S05]  /*35e0*/  BSYNC B1 ;  /* 0x0000000000017941 */ /* 0x000fea0003800000 */
.L_x_68:
        /* <DEDUP_REMOVED lines=9> */
.L_x_71:
[----:B------:R-:W-:Y:S05]  /*3680*/  BSYNC B1 ;  /* 0x0000000000017941 */ /* 0x000fea0003800000 */
.L_x_70:
        /* <DEDUP_REMOVED lines=9> */
.L_x_73:
[----:B------:R-:W-:Y:S05]  /*3720*/  BSYNC B1 ;  /* 0x0000000000017941 */ /* 0x000fea0003800000 */
.L_x_72:
        /* <DEDUP_REMOVED lines=10> */
.L_x_75:
[----:B------:R-:W-:Y:S05]  /*37d0*/  BSYNC B1 ;  /* 0x0000000000017941 */ /* 0x000fea0003800000 */
.L_x_74:
        /* <DEDUP_REMOVED lines=10> */
.L_x_77:
[----:B------:R-:W-:Y:S05]  /*3880*/  BSYNC B1 ;  /* 0x0000000000017941 */ /* 0x000fea0003800000 */
.L_x_76:
        /* <DEDUP_REMOVED lines=9> */
.L_x_79:
[----:B------:R-:W-:Y:S05]  /*3920*/  BSYNC B1 ;  /* 0x0000000000017941 */ /* 0x000fea0003800000 */
.L_x_78:
        /* <DEDUP_REMOVED lines=9> */
.L_x_81:
[----:B------:R-:W-:Y:S05]  /*39c0*/  BSYNC B1 ;  /* 0x0000000000017941 */ /* 0x000fea0003800000 */
.L_x_80:
        /* <DEDUP_REMOVED lines=10> */
.L_x_83:
[----:B------:R-:W-:Y:S05]  /*3a70*/  BSYNC B1 ;  /* 0x0000000000017941 */ /* 0x000fea0003800000 */
.L_x_82:
        /* <DEDUP_REMOVED lines=10> */
.L_x_85:
[----:B------:R-:W-:Y:S05]  /*3b20*/  BSYNC B1 ;  /* 0x0000000000017941 */ /* 0x000fea0003800000 */
.L_x_84:
        /* <DEDUP_REMOVED lines=9> */
.L_x_87:
[----:B------:R-:W-:Y:S05]  /*3bc0*/  BSYNC B1 ;  /* 0x0000000000017941 */ /* 0x000fea0003800000 */
.L_x_86:
        /* <DEDUP_REMOVED lines=9> */
.L_x_89:
[----:B------:R-:W-:Y:S05]  /*3c60*/  BSYNC B1 ;  /* 0x0000000000017941 */ /* 0x000fea0003800000 */
.L_x_88:
        /* <DEDUP_REMOVED lines=10> */
.L_x_91:
[----:B------:R-:W-:Y:S05]  /*3d10*/  BSYNC B1 ;  /* 0x0000000000017941 */ /* 0x000fea0003800000 */
.L_x_90:
        /* <DEDUP_REMOVED lines=10> */
.L_x_93:
[----:B------:R-:W-:Y:S05]  /*3dc0*/  BSYNC B1 ;  /* 0x0000000000017941 */ /* 0x000fea0003800000 */
.L_x_92:
        /* <DEDUP_REMOVED lines=9> */
.L_x_95:
[----:B------:R-:W-:Y:S05]  /*3e60*/  BSYNC B1 ;  /* 0x0000000000017941 */ /* 0x000fea0003800000 */
.L_x_94:
        /* <DEDUP_REMOVED lines=9> */
.L_x_97:
[----:B------:R-:W-:Y:S05]  /*3f00*/  BSYNC B1 ;  /* 0x0000000000017941 */ /* 0x000fea0003800000 */
.L_x_96:
        /* <DEDUP_REMOVED lines=10> */
.L_x_99:
[----:B------:R-:W-:Y:S05]  /*3fb0*/  BSYNC B1 ;  /* 0x0000000000017941 */ /* 0x000fea0003800000 */
.L_x_98:
        /* <DEDUP_REMOVED lines=10> */
.L_x_101:
[----:B------:R-:W-:Y:S05]  /*4060*/  BSYNC B1 ;  /* 0x0000000000017941 */ /* 0x000fea0003800000 */
.L_x_100:
        /* <DEDUP_REMOVED lines=9> */
.L_x_103:
[----:B------:R-:W-:Y:S05]  /*4100*/  BSYNC B1 ;  /* 0x0000000000017941 */ /* 0x000fea0003800000 */
.L_x_102:
        /* <DEDUP_REMOVED lines=9> */
.L_x_105:
[----:B------:R-:W-:Y:S05]  /*41a0*/  BSYNC B1 ;  /* 0x0000000000017941 */ /* 0x000fea0003800000 */
.L_x_104:
        /* <DEDUP_REMOVED lines=10> */
.L_x_107:
[----:B------:R-:W-:Y:S05]  /*4250*/  BSYNC B1 ;  /* 0x0000000000017941 */ /* 0x000fea0003800000 */
.L_x_106:
        /* <DEDUP_REMOVED lines=10> */
.L_x_109:
[----:B------:R-:W-:Y:S05]  /*4300*/  BSYNC B1 ;  /* 0x0000000000017941 */ /* 0x000fea0003800000 */
.L_x_108:
        /* <DEDUP_REMOVED lines=9> */
.L_x_111:
[----:B------:R-:W-:Y:S05]  /*43a0*/  BSYNC B1 ;  /* 0x0000000000017941 */ /* 0x000fea0003800000 */
.L_x_110:
        /* <DEDUP_REMOVED lines=9> */
.L_x_113:
[----:B------:R-:W-:Y:S05]  /*4440*/  BSYNC B1 ;  /* 0x0000000000017941 */ /* 0x000fea0003800000 */
.L_x_112:
        /* <DEDUP_REMOVED lines=10> */
.L_x_115:
[----:B------:R-:W-:Y:S05]  /*44f0*/  BSYNC B1 ;  /* 0x0000000000017941 */ /* 0x000fea0003800000 */
.L_x_114:
        /* <DEDUP_REMOVED lines=10> */
.L_x_117:
[----:B------:R-:W-:Y:S05]  /*45a0*/  BSYNC B1 ;  /* 0x0000000000017941 */ /* 0x000fea0003800000 */
.L_x_116:
        /* <DEDUP_REMOVED lines=9> */
.L_x_119:
[----:B------:R-:W-:Y:S05]  /*4640*/  BSYNC B1 ;  /* 0x0000000000017941 */ /* 0x000fea0003800000 */
.L_x_118:
        /* <DEDUP_REMOVED lines=9> */
.L_x_121:
[----:B------:R-:W-:Y:S05]  /*46e0*/  BSYNC B1 ;  /* 0x0000000000017941 */ /* 0x000fea0003800000 */
.L_x_120:
        /* <DEDUP_REMOVED lines=10> */
.L_x_123:
[----:B------:R-:W-:Y:S05]  /*4790*/  BSYNC B1 ;  /* 0x0000000000017941 */ /* 0x000fea0003800000 */
.L_x_122:
        /* <DEDUP_REMOVED lines=10> */
.L_x_125:
[----:B------:R-:W-:Y:S05]  /*4840*/  BSYNC B1 ;  /* 0x0000000000017941 */ /* 0x000fea0003800000 */
.L_x_124:
        /* <DEDUP_REMOVED lines=9> */
.L_x_127:
[----:B------:R-:W-:Y:S05]  /*48e0*/  BSYNC B1 ;  /* 0x0000000000017941 */ /* 0x000fea0003800000 */
.L_x_126:
        /* <DEDUP_REMOVED lines=9> */
.L_x_129:
[----:B------:R-:W-:Y:S05]  /*4980*/  BSYNC B1 ;  /* 0x0000000000017941 */ /* 0x000fea0003800000 */
.L_x_128:
        /* <DEDUP_REMOVED lines=10> */
.L_x_131:
[----:B------:R-:W-:Y:S05]  /*4a30*/  BSYNC B1 ;  /* 0x0000000000017941 */ /* 0x000fea0003800000 */
.L_x_130:
        /* <DEDUP_REMOVED lines=10> */
.L_x_133:
[----:B------:R-:W-:Y:S05]  /*4ae0*/  BSYNC B1 ;  /* 0x0000000000017941 */ /* 0x000fea0003800000 */
.L_x_132:
        /* <DEDUP_REMOVED lines=9> */
.L_x_135:
[----:B------:R-:W-:Y:S05]  /*4b80*/  BSYNC B1 ;  /* 0x0000000000017941 */ /* 0x000fea0003800000 */
.L_x_134:
        /* <DEDUP_REMOVED lines=9> */
.L_x_137:
[----:B------:R-:W-:Y:S05]  /*4c20*/  BSYNC B1 ;  /* 0x0000000000017941 */ /* 0x000fea0003800000 */
.L_x_136:
        /* <DEDUP_REMOVED lines=10> */
.L_x_139:
[----:B------:R-:W-:Y:S05]  /*4cd0*/  BSYNC B1 ;  /* 0x0000000000017941 */ /* 0x000fea0003800000 */
.L_x_138:
        /* <DEDUP_REMOVED lines=10> */
.L_x_141:
[----:B------:R-:W-:Y:S05]  /*4d80*/  BSYNC B1 ;  /* 0x0000000000017941 */ /* 0x000fea0003800000 */
.L_x_140:
        /* <DEDUP_REMOVED lines=9> */
.L_x_143:
[----:B------:R-:W-:Y:S05]  /*4e20*/  BSYNC B1 ;  /* 0x0000000000017941 */ /* 0x000fea0003800000 */
.L_x_142:
        /* <DEDUP_REMOVED lines=9> */
.L_x_145:
[----:B------:R-:W-:Y:S05]  /*4ec0*/  BSYNC B1 ;  /* 0x0000000000017941 */ /* 0x000fea0003800000 */
.L_x_144:
        /* <DEDUP_REMOVED lines=10> */
.L_x_147:
[----:B------:R-:W-:Y:S05]  /*4f70*/  BSYNC B1 ;  /* 0x0000000000017941 */ /* 0x000fea0003800000 */
.L_x_146:
        /* <DEDUP_REMOVED lines=10> */
.L_x_149:
[----:B------:R-:W-:Y:S05]  /*5020*/  BSYNC B1 ;  /* 0x0000000000017941 */ /* 0x000fea0003800000 */
.L_x_148:
        /* <DEDUP_REMOVED lines=9> */
.L_x_151:
[----:B------:R-:W-:Y:S05]  /*50c0*/  BSYNC B1 ;  /* 0x0000000000017941 */ /* 0x000fea0003800000 */
.L_x_150:
        /* <DEDUP_REMOVED lines=9> */
.L_x_153:
[----:B------:R-:W-:Y:S05]  /*5160*/  BSYNC B1 ;  /* 0x0000000000017941 */ /* 0x000fea0003800000 */
.L_x_152:
        /* <DEDUP_REMOVED lines=10> */
.L_x_155:
[----:B------:R-:W-:Y:S05]  /*5210*/  BSYNC B1 ;  /* 0x0000000000017941 */ /* 0x000fea0003800000 */
.L_x_154:
        /* <DEDUP_REMOVED lines=10> */
.L_x_157:
[----:B------:R-:W-:Y:S05]  /*52c0*/  BSYNC B1 ;  /* 0x0000000000017941 */ /* 0x000fea0003800000 */
.L_x_156:
[----:B0---45:R-:W-:Y:S01]  /*52d0*/  HADD2.F32 R4, -RZ, R18.H0_H0 ;  /* 0x20000012ff047230 */ /* 0x031fe20000004100 */
        /* <DEDUP_REMOVED lines=8> */
.L_x_159:
[----:B------:R-:W-:Y:S05]  /*5360*/  BSYNC B1 ;  /* 0x0000000000017941 */ /* 0x000fea0003800000 */
.L_x_158:
[----:B0----5:R-:W-:Y:S01]  /*5370*/  HADD2.F32 R4, -RZ, R18.H0_H0 ;  /* 0x20000012ff047230 */ /* 0x021fe20000004100 */
[----:B------:R-:W-:Y:S01]  /*5380*/  ISETP.GT.AND P0, PT, R0, 0x8, P0 ;  /* 0x000000080000780c */ /* 0x000fe20000704270 */
[----:B------:R-:W-:Y:S01]  /*5390*/  @P1 IMAD.MOV.U32 R5, RZ, RZ, R11 ;  /* 0x000000ffff051224 */ /* 0x000fe200078e000b */
[----:B------:R-:W-:Y:S02]  /*53a0*/  BSSY B1, `(.L_x_160) ;  /* 0x0000008000017945 */ /* 0x000fe40003800000 */
[----:B------:R-:W-:Y:S01]  /*53b0*/  FMUL R3, R4, R91 ;  /* 0x0000005b04037220 */ /* 0x000fe20000400000 */
[----:B------:R-:W-:-:S03]  /*53c0*/  @P1 IMAD.MOV.U32 R4, RZ, RZ, R10 ;  /* 0x000000ffff041224 */ /* 0x000fc600078e000a */
[----:B------:R-:W-:-:S05]  /*53d0*/  FFMA R3, R86, R90, R3 ;  /* 0x0000005a56037223 */ /* 0x000fca0000000003 */
[----:B------:R-:W-:-:S05]  /*53e0*/  F2FP.F16.F32.PACK_AB R3, RZ, R3 ;  /* 0x00000003ff03723e */ /* 0x000fca00000000ff */
[----:B------:R0:W-:Y:S01]  /*53f0*/  @P1 STG.E.U16 desc[UR36][R4.64+0xf0], R3 ;  /* 0x0000f00304001986 */ /* 0x0001e2000c101524 */
[----:B------:R-:W-:Y:S05]  /*5400*/  @!P0 BRA `(.L_x_161) ;  /* 0x0000000000048947 */ /* 0x000fea0003800000 */
[----:B------:R0:W5:Y:S02]  /*5410*/  LDG.E.LTC128B.U16 R18, desc[UR36][R6.64+0xf2] ;  /* 0x0000f22406127981 */ /* 0x000164000c1e1520 */
.L_x_161:
[----:B------:R-:W-:Y:S05]  /*5420*/  BSYNC B1 ;  /* 0x0000000000017941 */ /* 0x000fea0003800000 */
.L_x_160:
[----:B------:R-:W-:Y:S05]  /*5430*/  @!P0 BRA `(.L_x_162) ;  /* 0x0000001000b08947 */ /* 0x000fea0003800000 */
[----:B-----5:R-:W-:-:S05]  /*5440*/  HADD2.F32 R18, -RZ, R18.H0_H0 ;  /* 0x20000012ff127230 */ /* 0x020fca0000004100 */
[----:B------:R-:W-:-:S04]  /*5450*/  FMUL R18, R18, R91 ;  /* 0x0000005b12127220 */ /* 0x000fc80000400000 */
[----:B------:R-:W-:-:S05]  /*5460*/  FFMA R18, R87, R90, R18 ;  /* 0x0000005a57127223 */ /* 0x000fca0000000012 */
[----:B------:R-:W-:-:S05]  /*5470*/  F2FP.F16.F32.PACK_AB R18, RZ, R18 ;  /* 0x00000012ff12723e */ /* 0x000fca00000000ff */
[----:B------:R0:W-:Y:S01]  /*5480*/  STG.E.U16 desc[UR36][R10.64+0xf2], R18 ;  /* 0x0000f2120a007986 */ /* 0x0001e2000c101524 */
[----:B------:R-:W-:Y:S05]  /*5490*/  BRA `(.L_x_162) ;  /* 0x0000001000987947 */ /* 0x000fea0003800000 */
.L_x_37:
[----:B------:R-:W-:Y:S01]  /*54a0*/  ISETP.GT.AND P3, PT, R3, 0x1, PT ;  /* 0x000000010300780c */ /* 0x000fe20003f64270 */
[----:B------:R-:W-:Y:S01]  /*54b0*/  ULDC.64 UR4, c[0x0][0x5c0] ;  /* 0x0001700000047ab9 */ /* 0x000fe20000000a00 */
[-C--:B------:R-:W-:Y:S01]  /*54c0*/  FMUL R24, R24, R90.reuse ;  /* 0x0000005a18187220 */ /* 0x080fe20000400000 */
[----:B------:R-:W-:Y:S01]  /*54d0*/  LEA R4, P4, R106, UR4, 0x1 ;  /* 0x000000046a047c11 */ /* 0x000fe2000f8808ff */
[-C--:B------:R-:W-:Y:S01]  /*54e0*/  FMUL R25, R25, R90.reuse ;  /* 0x0000005a19197220 */ /* 0x080fe20000400000 */
[----:B------:R-:W-:Y:S01]  /*54f0*/  ISETP.GT.AND P0, PT, R0, RZ, P3 ;  /* 0x000000ff0000720c */ /* 0x000fe20001f04270 */
[----:B------:R-:W-:Y:S01]  /*5500*/  FMUL R26, R26, R90 ;  /* 0x0000005a1a1a7220 */ /* 0x000fe20000400000 */
[----:B------:R-:W-:Y:S01]  /*5510*/  F2FP.F16.F32.PACK_AB R24, RZ, R24 ;  /* 0x00000018ff18723e */ /* 0x000fe200000000ff */
[-C--:B------:R-:W-:Y:S01]  /*5520*/  FMUL R27, R27, R90.reuse ;  /* 0x0000005a1b1b7220 */ /* 0x080fe20000400000 */
[----:B------:R-:W-:Y:S01]  /*5530*/  LEA.HI.X R5, R106, UR5, R115, 0x1, P4 ;  /* 0x000000056a057c11 */ /* 0x000fe2000a0f0c73 */
[-C--:B------:R-:W-:Y:S01]  /*5540*/  FMUL R28, R28, R90.reuse ;  /* 0x0000005a1c1c7220 */ /* 0x080fe20000400000 */
[----:B------:R-:W-:Y:S01]  /*5550*/  F2FP.F16.F32.PACK_AB R25, RZ, R25 ;  /* 0x00000019ff19723e */ /* 0x000fe200000000ff */
[-C--:B------:R-:W-:Y:S01]  /*5560*/  FMUL R29, R29, R90.reuse ;  /* 0x0000005a1d1d7220 */ /* 0x080fe20000400000 */
[----:B------:R-:W-:Y:S01]  /*5570*/  ISETP.GT.AND P2, PT, R0, 0x8, P2 ;  /* 0x000000080000780c */ /* 0x000fe20001744270 */
[----:B------:R-:W-:Y:S01]  /*5580*/  @P1 STG.E.U16 desc[UR36][R4.64], R24 ;  /* 0x0000001804001986 */ /* 0x000fe2000c101524 */
[----:B------:R-:W-:Y:S01]  /*5590*/  ISETP.GT.AND P1, PT, R3, 0x8, PT ;  /* 0x000000080300780c */ /* 0x000fe20003f24270 */
[----:B------:R-:W-:Y:S01]  /*55a0*/  FMUL R30, R30, R90 ;  /* 0x0000005a1e1e7220 */ /* 0x000fe20000400000 */
[C---:B------:R-:W-:Y:S01]  /*55b0*/  SHF.L.U64.HI R7, R96.reuse, 0x1, R97 ;  /* 0x0000000160077819 */ /* 0x040fe20000010261 */
[----:B------:R-:W-:Y:S01]  /*55c0*/  @P0 STG.E.U16 desc[UR36][R4.64+0x2], R25 ;  /* 0x0000021904000986 */ /* 0x000fe2000c101524 */
[----:B------:R-:W-:Y:S01]  /*55d0*/  LEA R6, P5, R96, R4, 0x1 ;  /* 0x0000000460067211 */ /* 0x000fe200078a08ff */
[-C--:B------:R-:W-:Y:S01]  /*55e0*/  FMUL R31, R31, R90.reuse ;  /* 0x0000005a1f1f7220 */ /* 0x080fe20000400000 */
[----:B------:R-:W-:Y:S01]  /*55f0*/  ISETP.GT.AND P3, PT, R0, 0x8, P3 ;  /* 0x000000080000780c */ /* 0x000fe20001f64270 */
[-C--:B------:R-:W-:Y:S01]  /*5600*/  FMUL R32, R32, R90.reuse ;  /* 0x0000005a20207220 */ /* 0x080fe20000400000 */
[----:B------:R-:W-:Y:S01]  /*5610*/  ISETP.GT.AND P0, PT, R3, 0x9, PT ;  /* 0x000000090300780c */ /* 0x000fe20003f04270 */
[----:B------:R-:W-:Y:S01]  /*5620*/  IMAD.X R7, R7, 0x1, R5, P5 ;  /* 0x0000000107077824 */ /* 0x000fe200028e0605 */
[----:B------:R-:W-:Y:S01]  /*5630*/  ISETP.GT.AND P4, PT, R0, RZ, P1 ;  /* 0x000000ff0000720c */ /* 0x000fe20000f84270 */
[----:B------:R-:W-:Y:S01]  /*5640*/  FMUL R33, R33, R90 ;  /* 0x0000005a21217220 */ /* 0x000fe20000400000 */
[----:B------:R-:W-:Y:S01]  /*5650*/  F2FP.F16.F32.PACK_AB R26, RZ, R26 ;  /* 0x0000001aff1a723e */ /* 0x000fe200000000ff */
[-C--:B------:R-:W-:Y:S01]  /*5660*/  FMUL R34, R34, R90.reuse ;  /* 0x0000005a22227220 */ /* 0x080fe20000400000 */
[----:B------:R-:W-:Y:S01]  /*5670*/  ISETP.GT.AND P5, PT, R0, RZ, P0 ;  /* 0x000000ff0000720c */ /* 0x000fe200007a4270 */
[----:B------:R-:W-:Y:S01]  /*5680*/  FMUL R35, R35, R90 ;  /* 0x0000005a23237220 */ /* 0x000fe20000400000 */
[----:B------:R-:W-:Y:S01]  /*5690*/  F2FP.F16.F32.PACK_AB R27, RZ, R27 ;  /* 0x0000001bff1b723e */ /* 0x000fe200000000ff */
[----:B------:R-:W-:Y:S01]  /*56a0*/  @P2 STG.E.U16 desc[UR36][R6.64], R26 ;  /* 0x0000001a06002986 */ /* 0x000fe2000c101524 */
[----:B------:R-:W-:Y:S01]  /*56b0*/  F2FP.F16.F32.PACK_AB R28, RZ, R28 ;  /* 0x0000001cff1c723e */ /* 0x000fe200000000ff */
[-C--:B------:R-:W-:Y:S01]  /*56c0*/  FMUL R36, R36, R90.reuse ;  /* 0x0000005a24247220 */ /* 0x080fe20000400000 */
[C---:B------:R-:W-:Y:S01]  /*56d0*/  ISETP.GT.AND P2, PT, R0.reuse, 0x8, P1 ;  /* 0x000000080000780c */ /* 0x040fe20000f44270 */
[----:B------:R-:W-:Y:S01]  /*56e0*/  @P3 STG.E.U16 desc[UR36][R6.64+0x2], R27 ;  /* 0x0000021b06003986 */ /* 0x000fe2000c101524 */
[----:B------:R-:W-:Y:S01]  /*56f0*/  ISETP.GT.AND P1, PT, R3, 0x10, PT ;  /* 0x000000100300780c */ /* 0x000fe20003f24270 */
[-C--:B------:R-:W-:Y:S01]  /*5700*/  FMUL R37, R37, R90.reuse ;  /* 0x0000005a25257220 */ /* 0x080fe20000400000 */
[----:B------:R-:W-:Y:S01]  /*5710*/  F2FP.F16.F32.PACK_AB R29, RZ, R29 ;  /* 0x0000001dff1d723e */ /* 0x000fe200000000ff */
[----:B------:R-:W-:Y:S01]  /*5720*/  @P4 STG.E.U16 desc[UR36][R4.64+0x10], R28 ;  /* 0x0000101c04004986 */ /* 0x000fe2000c101524 */
[----:B------:R-:W-:Y:S01]  /*5730*/  ISETP.GT.AND P3, PT, R0, 0x8, P0 ;  /* 0x000000080000780c */ /* 0x000fe20000764270 */
[-C--:B------:R-:W-:Y:S01]  /*5740*/  FMUL R38, R38, R90.reuse ;  /* 0x0000005a26267220 */ /* 0x080fe20000400000 */
[----:B------:R-:W-:Y:S01]  /*5750*/  ISETP.GT.AND P0, PT, R3, 0x11, PT ;  /* 0x000000110300780c */ /* 0x000fe20003f04270 */
[----:B------:R-:W-:Y:S01]  /*5760*/  @P5 STG.E.U16 desc[UR36][R4.64+0x12], R29 ;  /* 0x0000121d04005986 */ /* 0x000fe2000c101524 */
        /* <DEDUP_REMOVED lines=162> */
[----:B------:R-:W-:-:S02]  /*6190*/  F2FP.F16.F32.PACK_AB R62, RZ, R62 ;  /* 0x0000003eff3e723e */ /* 0x000fc400000000ff */
[C---:B------:R-:W-:Y:S02]  /*61a0*/  ISETP.GT.AND P5, PT, R0.reuse, RZ, P0 ;  /* 0x000000ff0000720c */ /* 0x040fe400007a4270 */
[----:B------:R-:W-:Y:S01]  /*61b0*/  F2FP.F16.F32.PACK_AB R63, RZ, R63 ;  /* 0x0000003fff3f723e */ /* 0x000fe200000000ff */
[----:B------:R-:W-:Y:S01]  /*61c0*/  @P2 STG.E.U16 desc[UR36][R6.64+0x90], R62 ;  /* 0x0000903e06002986 */ /* 0x000fe2000c101524 */
[----:B------:R-:W-:Y:S02]  /*61d0*/  F2FP.F16.F32.PACK_AB R64, RZ, R64 ;  /* 0x00000040ff40723e */ /* 0x000fe400000000ff */
[C---:B------:R-:W-:Y:S01]  /*61e0*/  ISETP.GT.AND P2, PT, R0.reuse, 0x8, P1 ;  /* 0x000000080000780c */ /* 0x040fe20000f44270 */
[----:B------:R-:W-:Y:S01]  /*61f0*/  @P3 STG.E.U16 desc[UR36][R6.64+0x92], R63 ;  /* 0x0000923f06003986 */ /* 0x000fe2000c101524 */
[----:B------:R-:W-:Y:S02]  /*6200*/  ISETP.GT.AND P1, PT, R3, 0x58, PT ;  /* 0x000000580300780c */ /* 0x000fe40003f24270 */
[----:B------:R-:W-:Y:S01]  /*6210*/  F2FP.F16.F32.PACK_AB R65, RZ, R65 ;  /* 0x00000041ff41723e */ /* 0x000fe200000000ff */
[----:B------:R-:W-:Y:S01]  /*6220*/  @P4 STG.E.U16 desc[UR36][R4.64+0xa0], R64 ;  /* 0x0000a04004004986 */ /* 0x000fe2000c101524 */
[----:B------:R-:W-:-:S02]  /*6230*/  ISETP.GT.AND P3, PT, R0, 0x8, P0 ;  /* 0x000000080000780c */ /* 0x000fc40000764270 */
[----:B------:R-:W-:Y:S01]  /*6240*/  ISETP.GT.AND P0, PT, R3, 0x59, PT ;  /* 0x000000590300780c */ /* 0x000fe20003f04270 */
[----:B------:R-:W-:Y:S01]  /*6250*/  @P5 STG.E.U16 desc[UR36][R4.64+0xa2], R65 ;  /* 0x0000a24104005986 */ /* 0x000fe2000c101524 */
[C---:B------:R-:W-:Y:S02]  /*6260*/  ISETP.GT.AND P4, PT, R0.reuse, RZ, P1 ;  /* 0x000000ff0000720c */ /* 0x040fe40000f84270 */
[----:B------:R-:W-:Y:S02]  /*6270*/  F2FP.F16.F32.PACK_AB R66, RZ, R66 ;  /* 0x00000042ff42723e */ /* 0x000fe400000000ff */
[----:B------:R-:W-:Y:S02]  /*6280*/  ISETP.GT.AND P5, PT, R0, RZ, P0 ;  /* 0x000000ff0000720c */ /* 0x000fe400007a4270 */
[----:B------:R-:W-:Y:S01]  /*6290*/  F2FP.F16.F32.PACK_AB R67, RZ, R67 ;  /* 0x00000043ff43723e */ /* 0x000fe200000000ff */
[----:B------:R-:W-:Y:S01]  /*62a0*/  @P2 STG.E.U16 desc[UR36][R6.64+0xa0], R66 ;  /* 0x0000a04206002986 */ /* 0x000fe2000c101524 */
[----:B------:R-:W-:-:S02]  /*62b0*/  F2FP.F16.F32.PACK_AB R68, RZ, R68 ;  /* 0x00000044ff44723e */ /* 0x000fc400000000ff */
[C---:B------:R-:W-:Y:S01]  /*62c0*/  ISETP.GT.AND P2, PT, R0.reuse, 0x8, P1 ;  /* 0x000000080000780c */ /* 0x040fe20000f44270 */
[----:B------:R-:W-:Y:S01]  /*62d0*/  @P3 STG.E.U16 desc[UR36][R6.64+0xa2], R67 ;  /* 0x0000a24306003986 */ /* 0x000fe2000c101524 */
[C---:B------:R-:W-:Y:S02]  /*62e0*/  ISETP.GT.AND P1, PT, R3.reuse, 0x60, PT ;  /* 0x000000600300780c */ /* 0x040fe40003f24270 */
[----:B------:R-:W-:Y:S01]  /*62f0*/  F2FP.F16.F32.PACK_AB R69, RZ, R69 ;  /* 0x00000045ff45723e */ /* 0x000fe200000000ff */
[----:B------:R-:W-:Y:S01]  /*6300*/  @P4 STG.E.U16 desc[UR36][R4.64+0xb0], R68 ;  /* 0x0000b04404004986 */ /* 0x000fe2000c101524 */
[C---:B------:R-:W-:Y:S02]  /*6310*/  ISETP.GT.AND P3, PT, R0.reuse, 0x8, P0 ;  /* 0x000000080000780c */ /* 0x040fe40000764270 */
[----:B------:R-:W-:Y:S01]  /*6320*/  ISETP.GT.AND P0, PT, R3, 0x61, PT ;  /* 0x000000610300780c */ /* 0x000fe20003f04270 */
[----:B------:R-:W-:Y:S01]  /*6330*/  @P5 STG.E.U16 desc[UR36][R4.64+0xb2], R69 ;  /* 0x0000b24504005986 */ /* 0x000fe2000c101524 */
[----:B------:R-:W-:-:S02]  /*6340*/  ISETP.GT.AND P4, PT, R0, RZ, P1 ;  /* 0x000000ff0000720c */ /* 0x000fc40000f84270 */
[C---:B------:R-:W-:Y:S02]  /*6350*/  ISETP.GT.AND P5, PT, R0.reuse, RZ, P0 ;  /* 0x000000ff0000720c */ /* 0x040fe400007a4270 */
[----:B------:R-:W-:Y:S02]  /*6360*/  F2FP.F16.F32.PACK_AB R70, RZ, R70 ;  /* 0x00000046ff46723e */ /* 0x000fe400000000ff */
[----:B------:R-:W-:Y:S02]  /*6370*/  F2FP.F16.F32.PACK_AB R71, RZ, R71 ;  /* 0x00000047ff47723e */ /* 0x000fe400000000ff */
[----:B------:R-:W-:Y:S01]  /*6380*/  F2FP.F16.F32.PACK_AB R72, RZ, R72 ;  /* 0x00000048ff48723e */ /* 0x000fe200000000ff */
[----:B------:R-:W-:Y:S01]  /*6390*/  @P2 STG.E.U16 desc[UR36][R6.64+0xb0], R70 ;  /* 0x0000b04606002986 */ /* 0x000fe2000c101524 */
[----:B------:R-:W-:Y:S02]  /*63a0*/  F2FP.F16.F32.PACK_AB R73, RZ, R73 ;  /* 0x00000049ff49723e */ /* 0x000fe400000000ff */
[C---:B------:R-:W-:Y:S01]  /*63b0*/  ISETP.GT.AND P1, PT, R0.reuse, 0x8, P1 ;  /* 0x000000080000780c */ /* 0x040fe20000f24270 */
[----:B------:R-:W-:Y:S01]  /*63c0*/  @P3 STG.E.U16 desc[UR36][R6.64+0xb2], R71 ;  /* 0x0000b24706003986 */ /* 0x000fe2000c101524 */
[----:B------:R-:W-:-:S02]  /*63d0*/  ISETP.GT.AND P2, PT, R0, 0x8, P0 ;  /* 0x000000080000780c */ /* 0x000fc40000744270 */
[----:B------:R-:W-:Y:S01]  /*63e0*/  F2FP.F16.F32.PACK_AB R74, RZ, R74 ;  /* 0x0000004aff4a723e */ /* 0x000fe200000000ff */
[----:B------:R-:W-:Y:S01]  /*63f0*/  @P4 STG.E.U16 desc[UR36][R4.64+0xc0], R72 ;  /* 0x0000c04804004986 */ /* 0x000fe2000c101524 */
[C---:B------:R-:W-:Y:S02]  /*6400*/  ISETP.GT.AND P4, PT, R3.reuse, 0x68, PT ;  /* 0x000000680300780c */ /* 0x040fe40003f84270 */
[----:B------:R-:W-:Y:S01]  /*6410*/  ISETP.GT.AND P0, PT, R3, 0x69, PT ;  /* 0x000000690300780c */ /* 0x000fe20003f04270 */
[----:B------:R-:W-:Y:S01]  /*6420*/  @P5 STG.E.U16 desc[UR36][R4.64+0xc2], R73 ;  /* 0x0000c24904005986 */ /* 0x000fe2000c101524 */
[----:B------:R-:W-:Y:S02]  /*6430*/  ISETP.GT.AND P5, PT, R0, RZ, P4 ;  /* 0x000000ff0000720c */ /* 0x000fe400027a4270 */
[----:B------:R-:W-:Y:S01]  /*6440*/  F2FP.F16.F32.PACK_AB R75, RZ, R75 ;  /* 0x0000004bff4b723e */ /* 0x000fe200000000ff */
[----:B------:R-:W-:Y:S01]  /*6450*/  @P1 STG.E.U16 desc[UR36][R6.64+0xc0], R74 ;  /* 0x0000c04a06001986 */ /* 0x000fe2000c101524 */
[----:B------:R-:W-:-:S02]  /*6460*/  F2FP.F16.F32.PACK_AB R76, RZ, R76 ;  /* 0x0000004cff4c723e */ /* 0x000fc400000000ff */
[C---:B------:R-:W-:Y:S01]  /*6470*/  ISETP.GT.AND P3, PT, R0.reuse, RZ, P0 ;  /* 0x000000ff0000720c */ /* 0x040fe20000764270 */
[----:B------:R-:W-:Y:S01]  /*6480*/  @P2 STG.E.U16 desc[UR36][R6.64+0xc2], R75 ;  /* 0x0000c24b06002986 */ /* 0x000fe2000c101524 */
[C---:B------:R-:W-:Y:S02]  /*6490*/  ISETP.GT.AND P4, PT, R0.reuse, 0x8, P4 ;  /* 0x000000080000780c */ /* 0x040fe40002784270 */
[----:B------:R-:W-:Y:S02]  /*64a0*/  F2FP.F16.F32.PACK_AB R77, RZ, R77 ;  /* 0x0000004dff4d723e */ /* 0x000fe400000000ff */
[----:B------:R-:W-:Y:S01]  /*64b0*/  F2FP.F16.F32.PACK_AB R78, RZ, R78 ;  /* 0x0000004eff4e723e */ /* 0x000fe200000000ff */
[----:B------:R-:W-:Y:S01]  /*64c0*/  @P5 STG.E.U16 desc[UR36][R4.64+0xd0], R76 ;  /* 0x0000d04c04005986 */ /* 0x000fe2000c101524 */
[----:B------:R-:W-:Y:S02]  /*64d0*/  ISETP.GT.AND P5, PT, R0, 0x8, P0 ;  /* 0x000000080000780c */ /* 0x000fe400007a4270 */
[----:B------:R-:W-:-:S02]  /*64e0*/  F2FP.F16.F32.PACK_AB R79, RZ, R79 ;  /* 0x0000004fff4f723e */ /* 0x000fc400000000ff */
[C---:B------:R-:W-:Y:S01]  /*64f0*/  ISETP.GT.AND P2, PT, R3.reuse, 0x71, PT ;  /* 0x000000710300780c */ /* 0x040fe20003f44270 */
[----:B------:R-:W-:Y:S01]  /*6500*/  @P3 STG.E.U16 desc[UR36][R4.64+0xd2], R77 ;  /* 0x0000d24d04003986 */ /* 0x000fe2000c101524 */
[----:B------:R-:W-:Y:S02]  /*6510*/  ISETP.GT.AND P3, PT, R3, 0x70, PT ;  /* 0x000000700300780c */ /* 0x000fe40003f64270 */
[----:B------:R-:W-:Y:S01]  /*6520*/  F2FP.F16.F32.PACK_AB R80, RZ, R80 ;  /* 0x00000050ff50723e */ /* 0x000fe200000000ff */
[----:B------:R-:W-:Y:S01]  /*6530*/  @P4 STG.E.U16 desc[UR36][R6.64+0xd0], R78 ;  /* 0x0000d04e06004986 */ /* 0x000fe2000c101524 */
[C---:B------:R-:W-:Y:S02]  /*6540*/  ISETP.GT.AND P4, PT, R0.reuse, RZ, P2 ;  /* 0x000000ff0000720c */ /* 0x040fe40001784270 */
[----:B------:R-:W-:Y:S01]  /*6550*/  F2FP.F16.F32.PACK_AB R81, RZ, R81 ;  /* 0x00000051ff51723e */ /* 0x000fe200000000ff */
[----:B------:R-:W-:Y:S01]  /*6560*/  @P5 STG.E.U16 desc[UR36][R6.64+0xd2], R79 ;  /* 0x0000d24f06005986 */ /* 0x000fe2000c101524 */
[----:B------:R-:W-:-:S02]  /*6570*/  ISETP.GT.AND P5, PT, R0, RZ, P3 ;  /* 0x000000ff0000720c */ /* 0x000fc40001fa4270 */
[C---:B------:R-:W-:Y:S02]  /*6580*/  ISETP.GT.AND P1, PT, R3.reuse, 0x78, PT ;  /* 0x000000780300780c */ /* 0x040fe40003f24270 */
[----:B------:R-:W-:Y:S02]  /*6590*/  ISETP.GT.AND P0, PT, R3, 0x79, PT ;  /* 0x000000790300780c */ /* 0x000fe40003f04270 */
[C---:B------:R-:W-:Y:S02]  /*65a0*/  ISETP.GT.AND P3, PT, R0.reuse, 0x8, P3 ;  /* 0x000000080000780c */ /* 0x040fe40001f64270 */
[C---:B------:R-:W-:Y:S02]  /*65b0*/  ISETP.GT.AND P2, PT, R0.reuse, 0x8, P2 ;  /* 0x000000080000780c */ /* 0x040fe40001744270 */
[----:B------:R-:W-:Y:S02]  /*65c0*/  F2FP.F16.F32.PACK_AB R82, RZ, R82 ;  /* 0x00000052ff52723e */ /* 0x000fe400000000ff */
[----:B------:R-:W-:Y:S01]  /*65d0*/  F2FP.F16.F32.PACK_AB R83, RZ, R83 ;  /* 0x00000053ff53723e */ /* 0x000fe200000000ff */
[----:B------:R-:W-:Y:S01]  /*65e0*/  @P5 STG.E.U16 desc[UR36][R4.64+0xe0], R80 ;  /* 0x0000e05004005986 */ /* 0x000fe2000c101524 */
[----:B------:R-:W-:-:S02]  /*65f0*/  ISETP.GT.AND P5, PT, R0, RZ, P0 ;  /* 0x000000ff0000720c */ /* 0x000fc400007a4270 */
[C---:B------:R-:W-:Y:S01]  /*6600*/  ISETP.GT.AND P0, PT, R0.reuse, 0x8, P0 ;  /* 0x000000080000780c */ /* 0x040fe20000704270 */
[----:B------:R-:W-:Y:S01]  /*6610*/  @P4 STG.E.U16 desc[UR36][R4.64+0xe2], R81 ;  /* 0x0000e25104004986 */ /* 0x000fe2000c101524 */
[C---:B------:R-:W-:Y:S02]  /*6620*/  ISETP.GT.AND P4, PT, R0.reuse, RZ, P1 ;  /* 0x000000ff0000720c */ /* 0x040fe40000f84270 */
[----:B------:R-:W-:Y:S01]  /*6630*/  ISETP.GT.AND P1, PT, R0, 0x8, P1 ;  /* 0x000000080000780c */ /* 0x000fe20000f24270 */
[----:B------:R-:W-:Y:S01]  /*6640*/  @P3 STG.E.U16 desc[UR36][R6.64+0xe0], R82 ;  /* 0x0000e05206003986 */ /* 0x000fe2000c101524 */
[----:B------:R-:W-:Y:S02]  /*6650*/  F2FP.F16.F32.PACK_AB R84, RZ, R84 ;  /* 0x00000054ff54723e */ /* 0x000fe400000000ff */
[----:B------:R-:W-:Y:S01]  /*6660*/  F2FP.F16.F32.PACK_AB R85, RZ, R85 ;  /* 0x00000055ff55723e */ /* 0x000fe200000000ff */
[----:B------:R-:W-:Y:S01]  /*6670*/  @P2 STG.E.U16 desc[UR36][R6.64+0xe2], R83 ;  /* 0x0000e25306002986 */ /* 0x000fe2000c101524 */
[----:B------:R-:W-:-:S02]  /*6680*/  F2FP.F16.F32.PACK_AB R86, RZ, R86 ;  /* 0x00000056ff56723e */ /* 0x000fc400000000ff */
[----:B------:R-:W-:-:S03]  /*6690*/  F2FP.F16.F32.PACK_AB R87, RZ, R87 ;  /* 0x00000057ff57723e */ /* 0x000fc600000000ff */
[----:B------:R-:W-:Y:S04]  /*66a0*/  @P4 STG.E.U16 desc[UR36][R4.64+0xf0], R84 ;  /* 0x0000f05404004986 */ /* 0x000fe8000c101524 */
[----:B------:R0:W-:Y:S02]  /*66b0*/  @P5 STG.E.U16 desc[UR36][R4.64+0xf2], R85 ;  /* 0x0000f25504005986 */ /* 0x0001e4000c101524 */
[----:B0-----:R-:W-:Y:S02]  /*66c0*/  @P1 IMAD.MOV.U32 R4, RZ, RZ, R6 ;  /* 0x000000ffff041224 */ /* 0x001fe400078e0006 */
[----:B------:R-:W-:-:S05]  /*66d0*/  @P1 IMAD.MOV.U32 R5, RZ, RZ, R7 ;  /* 0x000000ffff051224 */ /* 0x000fca00078e0007 */
[----:B------:R0:W-:Y:S04]  /*66e0*/  @P1 STG.E.U16 desc[UR36][R4.64+0xf0], R86 ;  /* 0x0000f05604001986 */ /* 0x0001e8000c101524 */
[----:B------:R0:W-:Y:S02]  /*66f0*/  @P0 STG.E.U16 desc[UR36][R6.64+0xf2], R87 ;  /* 0x0000f25706000986 */ /* 0x0001e4000c101524 */
.L_x_162:
[----:B------:R-:W-:Y:S05]  /*6700*/  BSYNC B0 ;  /* 0x0000000000007941 */ /* 0x000fea0003800000 */
.L_x_36:
[----:B0-----:R-:W2:Y:S01]  /*6710*/  LDL.64 R4, [R1] ;  /* 0x0000000001047983 */ /* 0x001ea20000100a00 */
[----:B------:R-:W-:Y:S01]  /*6720*/  ULDC.64 UR4, c[0x0][0x650] ;  /* 0x0001940000047ab9 */ /* 0x000fe20000000a00 */
[----:B------:R-:W-:Y:S02]  /*6730*/  IMAD.U32 R0, RZ, RZ, UR44 ;  /* 0x0000002cff007e24 */ /* 0x000fe4000f8e00ff */
[----:B------:R-:W-:Y:S02]  /*6740*/  IMAD.MOV.U32 R22, RZ, RZ, -0x1 ;  /* 0xffffffffff167424 */ /* 0x000fe400078e00ff */
[----:B------:R0:W-:Y:S01]  /*6750*/  SYNCS.ARRIVE.TRANS64.A1T0 RZ, [R0+UR46], RZ ;  /* 0x000000ff00ff79a7 */ /* 0x0001e2000810002e */
[----:B-----5:R-:W-:Y:S02]  /*6760*/  IMAD.MOV.U32 R18, RZ, RZ, -0x1 ;  /* 0xffffffffff127424 */ /* 0x020fe400078e00ff */
[----:B------:R-:W-:Y:S01]  /*6770*/  IMAD.MOV.U32 R19, RZ, RZ, -0x1 ;  /* 0xffffffffff137424 */ /* 0x000fe200078e00ff */
[----:B0-----:R-:W-:-:S02]  /*6780*/  PRMT R0, RZ, 0x7610, R0 ;  /* 0x00007610ff007816 */ /* 0x001fc40000000000 */
[----:B--2---:R-:W-:-:S05]  /*6790*/  LEA R16, P0, R4, R16, 0x1 ;  /* 0x0000001004107211 */ /* 0x004fca00078008ff */
[----:B------:R-:W-:Y:S01]  /*67a0*/  IMAD.X R17, R100, 0x1, R17, P0 ;  /* 0x0000000164117824 */ /* 0x000fe200000e0611 */
[----:B------:R-:W-:-:S04]  /*67b0*/  ISETP.GE.U32.AND P0, PT, R16, UR4, PT ;  /* 0x0000000410007c0c */ /* 0x000fc8000bf06070 */
[----:B------:R-:W-:-:S13]  /*67c0*/  ISETP.GE.U32.AND.EX P0, PT, R17, UR5, PT, P0 ;  /* 0x0000000511007c0c */ /* 0x000fda000bf06100 */
[----:B------:R-:W-:Y:S05]  /*67d0*/  @P0 BRA `(.L_x_163) ;  /* 0x00000004004c0947 */ /* 0x000fea0003800000 */
[----:B-1----:R-:W0:Y:S01]  /*67e0*/  LDC.64 R10, c[0x0][0x628] ;  /* 0x00018a00ff0a7b82 */ /* 0x002e220000000a00 */
[----:B------:R-:W1:Y:S01]  /*67f0*/  S2R R12, SR_CTAID.X ;  /* 0x00000000000c7919 */ /* 0x000e620000002500 */
[----:B------:R-:W-:Y:S02]  /*6800*/  IMAD.MOV.U32 R8, RZ, RZ, R16 ;  /* 0x000000ffff087224 */ /* 0x000fe400078e0010 */
[----:B------:R-:W-:Y:S01]  /*6810*/  IMAD.MOV.U32 R9, RZ, RZ, R17 ;  /* 0x000000ffff097224 */ /* 0x000fe200078e0011 */
[----:B------:R-:W2:Y:S03]  /*6820*/  S2R R18, SR_CTAID.Y ;  /* 0x0000000000127919 */ /* 0x000ea60000002600 */
[----:B------:R-:W1:Y:S08]  /*6830*/  LDC R0, c[0x0][0x630] ;  /* 0x00018c00ff007b82 */ /* 0x000e700000000800 */
[----:B------:R-:W1:Y:S01]  /*6840*/  LDC.64 R14, c[0x0][0x620] ;  /* 0x00018800ff0e7b82 */ /* 0x000e620000000a00 */
[----:B0-----:R-:W-:-:S04]  /*6850*/  ISETP.NE.U32.AND P0, PT, R10, RZ, PT ;  /* 0x000000ff0a00720c */ /* 0x001fc80003f05070 */
[----:B------:R-:W-:-:S13]  /*6860*/  ISETP.NE.AND.EX P0, PT, R11, RZ, PT, P0 ;  /* 0x000000ff0b00720c */ /* 0x000fda0003f05300 */
[----:B-12---:R-:W-:Y:S05]  /*6870*/  @!P0 BRA `(.L_x_164) ;  /* 0x0000000000288947 */ /* 0x006fea0003800000 */
[----:B------:R-:W0:Y:S02]  /*6880*/  LDC R3, c[0x0][0x634] ;  /* 0x00018d00ff037b82 */ /* 0x000e240000000800 */
[----:B0-----:R-:W-:-:S05]  /*6890*/  IADD3 R3, P0, R16, R3, RZ ;  /* 0x0000000310037210 */ /* 0x001fca0007f1e0ff */
[----:B------:R-:W-:-:S04]  /*68a0*/  IMAD.X R13, RZ, RZ, R17, P0 ;  /* 0x000000ffff0d7224 */ /* 0x000fc800000e0611 */
[----:B------:R-:W-:-:S04]  /*68b0*/  IMAD.WIDE.U32 R4, R13, R10, RZ ;  /* 0x0000000a0d047225 */ /* 0x000fc800078e00ff */
[----:B---34-:R-:W-:-:S04]  /*68c0*/  IMAD.WIDE.U32 R6, P0, R3, R11, R4 ;  /* 0x0000000b03067225 */ /* 0x018fc80007800004 */
[----:B------:R-:W-:-:S04]  /*68d0*/  IMAD.WIDE.U32 R4, R3, R10, RZ ;  /* 0x0000000a03047225 */ /* 0x000fc800078e00ff */
[----:B------:R-:W-:Y:S01]  /*68e0*/  IMAD.X R9, RZ, RZ, RZ, P0 ;  /* 0x000000ffff097224 */ /* 0x000fe200000e06ff */
[----:B------:R-:W-:Y:S01]  /*68f0*/  IADD3 RZ, P0, R5, R6, RZ ;  /* 0x0000000605ff7210 */ /* 0x000fe20007f1e0ff */
[----:B------:R-:W-:-:S04]  /*6900*/  IMAD.MOV.U32 R8, RZ, RZ, R7 ;  /* 0x000000ffff087224 */ /* 0x000fc800078e0007 */
[----:B------:R-:W-:-:S08]  /*6910*/  IMAD.WIDE.U32.X R8, R13, R11, R8, P0 ;  /* 0x0000000b0d087225 */ /* 0x000fd000000e0408 */
.L_x_164:
[-CC-:B------:R-:W-:Y:S01]  /*6920*/  SHF.R.U64 R19, R8, R0.reuse, R9.reuse ;  /* 0x0000000008137219 */ /* 0x180fe20000001209 */
[----:B------:R-:W0:Y:S01]  /*6930*/  LDC.64 R24, c[0x0][0x640] ;  /* 0x00019000ff187b82 */ /* 0x000e220000000a00 */
[----:B------:R-:W-:Y:S01]  /*6940*/  SHF.R.U32.HI R0, RZ, R0, R9 ;  /* 0x00000000ff007219 */ /* 0x000fe20000011609 */
[----:B------:R-:W-:Y:S01]  /*6950*/  ULDC UR4, c[0x0][0x150] ;  /* 0x0000540000047ab9 */ /* 0x000fe20000000800 */
[----:B------:R-:W-:Y:S02]  /*6960*/  IADD3 R3, P0, RZ, -R19, RZ ;  /* 0x80000013ff037210 */ /* 0x000fe40007f1e0ff */
[----:B---34-:R-:W-:-:S03]  /*6970*/  I2FP.F32.U32 R7, R12 ;  /* 0x0000000c00077245 */ /* 0x018fc60000201000 */
[----:B------:R-:W1:Y:S01]  /*6980*/  LDC R6, c[0x0][0x618] ;  /* 0x00018600ff067b82 */ /* 0x000e620000000800 */
[----:B------:R-:W-:Y:S02]  /*6990*/  IMAD.X R5, RZ, RZ, ~R0, P0 ;  /* 0x000000ffff057224 */ /* 0x000fe400000e0e00 */
[----:B------:R-:W-:Y:S01]  /*69a0*/  FMUL R7, R7, UR4 ;  /* 0x0000000407077c20 */ /* 0x000fe20008400000 */
[----:B------:R-:W-:Y:S01]  /*69b0*/  ULDC UR4, c[0x0][0x154] ;  /* 0x0000550000047ab9 */ /* 0x000fe20000000800 */
[-C--:B------:R-:W-:Y:S02]  /*69c0*/  IMAD R0, R5, R14.reuse, RZ ;  /* 0x0000000e05007224 */ /* 0x080fe400078e02ff */
[C---:B------:R-:W-:Y:S01]  /*69d0*/  IMAD.WIDE.U32 R4, R3.reuse, R14, R16 ;  /* 0x0000000e03047225 */ /* 0x040fe200078e0010 */
[----:B------:R-:W2:Y:S01]  /*69e0*/  LDC R8, c[0x0][0x608] ;  /* 0x00018200ff087b82 */ /* 0x000ea20000000800 */
[----:B------:R-:W3:Y:S02]  /*69f0*/  F2I.U32.TRUNC.NTZ R7, R7 ;  /* 0x0000000700077305 */ /* 0x000ee4000020f000 */
[----:B------:R-:W-:Y:S01]  /*6a00*/  IMAD R3, R3, R15, R0 ;  /* 0x0000000f03037224 */ /* 0x000fe200078e0200 */
[----:B------:R-:W-:-:S03]  /*6a10*/  I2FP.F32.U32 R0, R18 ;  /* 0x0000001200007245 */ /* 0x000fc60000201000 */
[----:B------:R-:W-:Y:S01]  /*6a20*/  IMAD.IADD R3, R5, 0x1, R3 ;  /* 0x0000000105037824 */ /* 0x000fe200078e0203 */
[----:B------:R-:W4:Y:S01]  /*6a30*/  LDC R11, c[0x0][0x658] ;  /* 0x00019600ff0b7b82 */ /* 0x000f220000000800 */
[----:B0-----:R-:W-:-:S04]  /*6a40*/  ISETP.NE.U32.AND P0, PT, R24, RZ, PT ;  /* 0x000000ff1800720c */ /* 0x001fc80003f05070 */
[----:B------:R-:W-:-:S03]  /*6a50*/  ISETP.NE.AND.EX P0, PT, R25, RZ, PT, P0 ;  /* 0x000000ff1900720c */ /* 0x000fc60003f05300 */
[----:B------:R-:W0:Y:S01]  /*6a60*/  LDC R9, c[0x0][0x144] ;  /* 0x00005100ff097b82 */ /* 0x000e220000000800 */
[-C--:B-1----:R-:W-:Y:S01]  /*6a70*/  SHF.R.U64 R10, R4, R6.reuse, R3 ;  /* 0x00000006040a7219 */ /* 0x082fe20000001203 */
[----:B---3--:R-:W-:Y:S01]  /*6a80*/  IMAD.MOV R7, RZ, RZ, -R7 ;  /* 0x000000ffff077224 */ /* 0x008fe200078e0a07 */
[----:B------:R-:W-:Y:S01]  /*6a90*/  SHF.R.U32.HI R3, RZ, R6, R3 ;  /* 0x00000006ff037219 */ /* 0x000fe20000011603 */
[----:B------:R-:W-:-:S04]  /*6aa0*/  FMUL R6, R0, UR4 ;  /* 0x0000000400067c20 */ /* 0x000fc80008400000 */
[----:B------:R-:W1:Y:S01]  /*6ab0*/  LDC R21, c[0x0][0x148] ;  /* 0x00005200ff157b82 */ /* 0x000e620000000800 */
[----:B------:R3:W0:Y:S01]  /*6ac0*/  F2I.U32.TRUNC.NTZ R14, R6 ;  /* 0x00000006000e7305 */ /* 0x000622000020f000 */
[-CC-:B--2---:R-:W-:Y:S02]  /*6ad0*/  SHF.R.U64 R13, R10, R8.reuse, R3.reuse ;  /* 0x000000080a0d7219 */ /* 0x184fe40000001203 */
[----:B------:R-:W-:-:S04]  /*6ae0*/  SHF.R.U32.HI R0, RZ, R8, R3 ;  /* 0x00000008ff007219 */ /* 0x000fc80000011603 */
[----:B------:R-:W2:Y:S01]  /*6af0*/  LDC R20, c[0x0][0x648] ;  /* 0x00019200ff147b82 */ /* 0x000ea20000000800 */
[-CC-:B----4-:R-:W-:Y:S02]  /*6b00*/  SHF.R.U64 R15, R13, R11.reuse, R0.reuse ;  /* 0x0000000b0d0f7219 */ /* 0x190fe40000001200 */
[----:B------:R-:W-:-:S03]  /*6b10*/  SHF.R.U32.HI R5, RZ, R11, R0 ;  /* 0x0000000bff057219 */ /* 0x000fc60000011600 */
[----:B------:R-:W-:Y:S02]  /*6b20*/  IMAD.MOV.U32 R4, RZ, RZ, R15 ;  /* 0x000000ffff047224 */ /* 0x000fe400078e000f */
[----:B------:R-:W4:Y:S01]  /*6b30*/  LDC R26, c[0x0][0x638] ;  /* 0x00018e00ff1a7b82 */ /* 0x000f220000000800 */
[----:B0-----:R-:W-:-:S07]  /*6b40*/  IMAD R22, R9, R7, R12 ;  /* 0x0000000709167224 */ /* 0x001fce00078e020c */
[----:B------:R-:W0:Y:S08]  /*6b50*/  LDC R27, c[0x0][0x610] ;  /* 0x00018400ff1b7b82 */ /* 0x000e300000000800 */
[----:B------:R-:W0:Y:S01]  /*6b60*/  LDC R28, c[0x0][0x600] ;  /* 0x00018000ff1c7b82 */ /* 0x000e220000000800 */
[----:B-123--:R-:W-:Y:S05]  /*6b70*/  @!P0 BRA `(.L_x_165) ;  /* 0x0000000000288947 */ /* 0x00efea0003800000 */
[----:B------:R-:W1:Y:S02]  /*6b80*/  LDC R0, c[0x0][0x64c] ;  /* 0x00019300ff007b82 */ /* 0x000e640000000800 */
[----:B-1----:R-:W-:-:S05]  /*6b90*/  IADD3 R3, P0, R15, R0, RZ ;  /* 0x000000000f037210 */ /* 0x002fca0007f1e0ff */
        /* <DEDUP_REMOVED lines=8> */
.L_x_165:
[----:B------:R-:W-:Y:S01]  /*6c20*/  ISETP.NE.AND P0, PT, R2, 0x1, PT ;  /* 0x000000010200780c */ /* 0x000fe20003f05270 */
[----:B------:R-:W-:Y:S01]  /*6c30*/  IMAD.MOV R14, RZ, RZ, -R14 ;  /* 0x000000ffff0e7224 */ /* 0x000fe200078e0a0e */
[----:B------:R-:W-:Y:S02]  /*6c40*/  SHF.R.U64 R0, R4, R20, R5 ;  /* 0x0000001404007219 */ /* 0x000fe40000001205 */
[----:B------:R-:W-:Y:S02]  /*6c50*/  LOP3.LUT R3, R13, R102, RZ, 0xc0, !PT ;  /* 0x000000660d037212 */ /* 0x000fe400078ec0ff */
[----:B------:R-:W-:Y:S01]  /*6c60*/  LOP3.LUT R5, R10, R101, RZ, 0xc0, !PT ;  /* 0x000000650a057212 */ /* 0x000fe200078ec0ff */
[----:B------:R-:W-:Y:S02]  /*6c70*/  IMAD.MOV R4, RZ, RZ, -R0 ;  /* 0x000000ffff047224 */ /* 0x000fe400078e0a00 */
[----:B------:R-:W-:Y:S02]  /*6c80*/  IMAD R3, R98, R0, R3 ;  /* 0x0000000062037224 */ /* 0x000fe400078e0203 */
[----:B----4-:R-:W-:-:S02]  /*6c90*/  IMAD R0, R4, R26, R15 ;  /* 0x0000001a04007224 */ /* 0x010fc400078e020f */
[----:B------:R-:W-:Y:S02]  /*6ca0*/  @P0 IMAD R22, R21, R14, R18 ;  /* 0x0000000e15160224 */ /* 0x000fe400078e0212 */
[----:B------:R-:W-:Y:S02]  /*6cb0*/  IMAD.MOV.U32 R4, RZ, RZ, 0x1 ;  /* 0x00000001ff047424 */ /* 0x000fe400078e00ff */
[----:B0-----:R-:W-:Y:S02]  /*6cc0*/  IMAD R22, R3, R27, R22 ;  /* 0x0000001b03167224 */ /* 0x001fe400078e0216 */
[----:B------:R-:W-:Y:S01]  /*6cd0*/  IMAD R3, R0, R28, R5 ;  /* 0x0000001c00037224 */ /* 0x000fe200078e0205 */
[----:B------:R-:W-:-:S04]  /*6ce0*/  PRMT R0, R4, 0x7610, R0 ;  /* 0x0000761004007816 */ /* 0x000fc80000000000 */
[----:B------:R-:W-:Y:S02]  /*6cf0*/  SEL R18, R3, R22, !P0 ;  /* 0x0000001603127207 */ /* 0x000fe40004000000 */
[----:B------:R-:W-:-:S07]  /*6d00*/  SEL R22, R22, R3, !P0 ;  /* 0x0000000316167207 */ /* 0x000fce0004000000 */
.L_x_163:
[----:B------:R-:W-:Y:S01]  /*6d10*/  LOP3.LUT P0, RZ, R0, 0xff, RZ, 0xc0, !PT ;  /* 0x000000ff00ff7812 */ /* 0x000fe2000780c0ff */
[----:B------:R-:W-:Y:S01]  /*6d20*/  UIMAD.WIDE.U32 UR4, UR38, -0x33333333, URZ ;  /* 0xcccccccd260478a5 */ /* 0x000fe2000f8e003f */
[----:B------:R-:W-:-:S03]  /*6d30*/  LOP3.LUT R105, R105, 0x1, RZ, 0x3c, !PT ;  /* 0x0000000169697812 */ /* 0x000fc600078e3cff */
[----:B------:R-:W-:-:S04]  /*6d40*/  USHF.R.U32.HI UR4, URZ, 0x2, UR5 ;  /* 0x000000023f047899 */ /* 0x000fc80008011605 */
[----:B------:R-:W-:-:S04]  /*6d50*/  UIMAD UR38, UR4, -0x5, UR38 ;  /* 0xfffffffb042678a4 */ /* 0x000fc8000f8e0226 */
[----:B------:R-:W-:Y:S08]  /*6d60*/  @P0 BRA `(.L_x_166) ;  /* 0xffffffa8008c0947 */ /* 0x000ff0000383ffff */
[----:B------:R-:W-:Y:S05]  /*6d70*/  EXIT ;  /* 0x000000000000794d */ /* 0x000fea0003800000 */
.L_x_17:
[----:B------:R-:W-:-:S08]  /*6d80*/  ISETP.NE.AND P0, PT, R9, RZ, PT ;  /* 0x000000ff0900720c */ /* 0x000fd00003f05270 */
[----:B0-----:R-:W0:-:S00]  /*6d90*/  USETMAXREG.DEALLOC.CTAPOOL 0x28 ;  /* 0x00000028000079c8 */ /* 0x001e0000080e0500 */
[----:B------:R-:W-:Y:S05]  /*6da0*/  @P0 EXIT ;  /* 0x000000000000094d */ /* 0x000fea0003800000 */
[----:B0-----:R-:W-:Y:S01]  /*6db0*/  LOP3.LUT P0, RZ, R3, 0xff, RZ, 0xc0, !PT ;  /* 0x000000ff03ff7812 */ /* 0x001fe2000780c0ff */
[----:B------:R-:W-:Y:S02]  /*6dc0*/  IMAD.MOV.U32 R3, RZ, RZ, 0x1 ;  /* 0x00000001ff037424 */ /* 0x000fe400078e00ff */
[----:B------:R-:W-:-:S10]  /*6dd0*/  IMAD.MOV.U32 R8, RZ, RZ, RZ ;  /* 0x000000ffff087224 */ /* 0x000fd400078e00ff */
[----:B------:R-:W-:Y:S05]  /*6de0*/  @!P0 BRA `(.L_x_167) ;  /* 0x0000000c00988947 */ /* 0x000fea0003800000 */
[----:B------:R-:W0:Y:S01]  /*6df0*/  S2UR UR5, SR_CgaCtaId ;  /* 0x00000000000579c3 */ /* 0x000e220000008800 */
[----:B------:R-:W-:Y:S01]  /*6e00*/  UMOV UR7, 0x1 ;  /* 0x0000000100077882 */ /* 0x000fe20000000000 */
[----:B------:R-:W-:Y:S01]  /*6e10*/  LOP3.LUT P0, RZ, R4, 0x1f, RZ, 0xc0, !PT ;  /* 0x0000001f04ff7812 */ /* 0x000fe2000780c0ff */
[----:B------:R-:W-:Y:S01]  /*6e20*/  ULDC UR14, c[0x0][0x658] ;  /* 0x00019600000e7ab9 */ /* 0x000fe20000000800 */
[----:B------:R-:W-:Y:S01]  /*6e30*/  UMOV UR6, 0xffffffff ;  /* 0xffffffff00067882 */ /* 0x000fe20000000000 */
[----:B------:R-:W-:Y:S01]  /*6e40*/  BSSY B0, `(.L_x_167) ;  /* 0x00000e0000007945 */ /* 0x000fe20003800000 */
[----:B------:R-:W-:Y:S01]  /*6e50*/  USHF.L.U32 UR6, UR6, UR14, URZ ;  /* 0x0000000e06067299 */ /* 0x000fe2000800063f */
[C---:B------:R-:W-:Y:S01]  /*6e60*/  ISETP.NE.AND P2, PT, R5.reuse, RZ, PT ;  /* 0x000000ff0500720c */ /* 0x040fe20003f45270 */
[----:B------:R-:W-:Y:S01]  /*6e70*/  IMAD.MOV.U32 R10, RZ, RZ, 0x1 ;  /* 0x00000001ff0a7424 */ /* 0x000fe200078e00ff */
[----:B------:R-:W-:Y:S01]  /*6e80*/  ISETP.NE.OR P0, PT, R5, RZ, !P0 ;  /* 0x000000ff0500720c */ /* 0x000fe20004705670 */
[----:B------:R-:W-:Y:S01]  /*6e90*/  IMAD.MOV.U32 R3, RZ, RZ, 0x1 ;  /* 0x00000001ff037424 */ /* 0x000fe200078e00ff */
[----:B------:R-:W-:Y:S01]  /*6ea0*/  LOP3.LUT R9, R23, 0x2, RZ, 0xfc, !PT ;  /* 0x0000000217097812 */ /* 0x000fe200078efcff */
[----:B------:R-:W-:Y:S01]  /*6eb0*/  IMAD.MOV.U32 R8, RZ, RZ, RZ ;  /* 0x000000ffff087224 */ /* 0x000fe200078e00ff */
[----:B------:R-:W-:Y:S01]  /*6ec0*/  ULDC UR13, c[0x0][0x600] ;  /* 0x00018000000d7ab9 */ /* 0x000fe20000000800 */
[----:B------:R-:W-:Y:S01]  /*6ed0*/  UMOV UR29, 0x5 ;  /* 0x00000005001d7882 */ /* 0x000fe20000000000 */
[----:B------:R-:W-:-:S02]  /*6ee0*/  UIADD3 UR31, UR40, 0x1, URZ ;  /* 0x00000001281f7890 */ /* 0x000fc4000fffe03f */
[----:B------:R-:W-:Y:S02]  /*6ef0*/  UIADD3 UR13, UR13, -0x1, URZ ;  /* 0xffffffff0d0d7890 */ /* 0x000fe4000fffe03f */
[----:B------:R-:W-:Y:S02]  /*6f00*/  USHF.L.U32 UR14, UR7, UR14, URZ ;  /* 0x0000000e070e7299 */ /* 0x000fe4000800063f */
[----:B------:R-:W-:Y:S01]  /*6f10*/  ULOP3.LUT UR22, URZ, UR6, URZ, 0x33, !UPT ;  /* 0x000000063f167292 */ /* 0x000fe2000f8e333f */
[----:B------:R-:W-:Y:S01]  /*6f20*/  ULDC.64 UR38, c[0x0][0x198] ;  /* 0x0000660000267ab9 */ /* 0x000fe20000000a00 */
[----:B0-----:R-:W-:Y:S02]  /*6f30*/  ULOP3.LUT UR4, UR5, 0x1, URZ, 0xc0, !UPT ;  /* 0x0000000105047892 */ /* 0x001fe4000f8ec03f */
[----:B------:R-:W-:Y:S02]  /*6f40*/  USHF.R.U32.HI UR37, URZ, 0x1, UR5 ;  /* 0x000000013f257899 */ /* 0x000fe40008011605 */
[----:B------:R-:W-:-:S02]  /*6f50*/  USHF.L.U32 UR15, UR5, 0x6, URZ ;  /* 0x00000006050f7899 */ /* 0x000fc4000800063f */
[----:B------:R-:W-:Y:S02]  /*6f60*/  USHF.L.U32 UR21, UR5, 0xc, URZ ;  /* 0x0000000c05157899 */ /* 0x000fe4000800063f */
[----:B------:R-:W-:Y:S02]  /*6f70*/  ULOP3.LUT UR5, UR5, 0xfffffffe, URZ, 0xc0, !UPT ;  /* 0xfffffffe05057892 */ /* 0x000fe4000f8ec03f */
[----:B------:R-:W-:Y:S02]  /*6f80*/  UISETP.GT.U32.AND UP0, UPT, UR4, 0xffff, UPT ;  /* 0x0000ffff0400788c */ /* 0x000fe4000bf04070 */
[----:B------:R-:W-:Y:S02]  /*6f90*/  USHF.L.U32 UR23, UR7, UR5, URZ ;  /* 0x0000000507177299 */ /* 0x000fe4000800063f */
[----:B------:R-:W-:Y:S02]  /*6fa0*/  ULOP3.LUT UR5, UR5, 0x1, URZ, 0xfc, !UPT ;  /* 0x0000000105057892 */ /* 0x000fe4000f8efc3f */
[----:B------:R-:W-:-:S02]  /*6fb0*/  USEL UR4, UR4, 0xffff, !UP0 ;  /* 0x0000ffff04047887 */ /* 0x000fc4000c000000 */
[----:B------:R-:W-:Y:S02]  /*6fc0*/  USHF.L.U32 UR5, UR7, UR5, URZ ;  /* 0x0000000507057299 */ /* 0x000fe4000800063f */
[----:B------:R-:W-:Y:S02]  /*6fd0*/  ULOP3.LUT UR4, UR4, 0xffff, URZ, 0xc0, !UPT ;  /* 0x0000ffff04047892 */ /* 0x000fe4000f8ec03f */
[----:B------:R-:W-:Y:S02]  /*6fe0*/  ULOP3.LUT UR15, UR15, 0x40, URZ, 0xc0, !UPT ;  /* 0x000000400f0f7892 */ /* 0x000fe4000f8ec03f */
[----:B------:R-:W-:Y:S02]  /*6ff0*/  ULOP3.LUT UR21, UR21, 0x1000, URZ, 0xc0, !UPT ;  /* 0x0000100015157892 */ /* 0x000fe4000f8ec03f */
[----:B------:R-:W-:Y:S02]  /*7000*/  ULOP3.LUT UR23, UR23, UR5, URZ, 0xfc, !UPT ;  /* 0x0000000517177292 */ /* 0x000fe4000f8efc3f */
[----:B------:R-:W-:-:S12]  /*7010*/  USHF.L.U32 UR29, UR29, UR4, URZ ;  /* 0x000000041d1d7299 */ /* 0x000fd8000800063f */
.L_x_179:
[----:B------:R-:W-:-:S03]  /*7020*/  UMOV UR4, 0xffffffff ;  /* 0xffffffff00047882 */ /* 0x000fc60000000000 */
[----:B------:R-:W-:Y:S05]  /*7030*/  BRA.DIV UR4, `(.L_x_168) ;  /* 0x0000001204447947 */ /* 0x000fea000b800000 */
[----:B------:R-:W-:-:S13]  /*7040*/  ELECT P6, URZ, PT ;  /* 0x00000000003f782f */ /* 0x000fda00038c0000 */
.L_x_193:
[----:B------:R-:W0:Y:S01]  /*7050*/  LDC R4, c[0x0][0x28c] ;  /* 0x0000a300ff047b82 */ /* 0x000e220000000800 */
[----:B------:R-:W-:Y:S01]  /*7060*/  BSSY B1, `(.L_x_169) ;  /* 0x0000049000017945 */ /* 0x000fe20003800000 */
[----:B0-----:R-:W-:-:S13]  /*7070*/  ISETP.LT.OR P6, PT, R4, 0x1, !P6 ;  /* 0x000000010400780c */ /* 0x001fda00077c1670 */
[----:B------:R-:W-:Y:S05]  /*7080*/  @P6 BRA `(.L_x_170) ;  /* 0x0000000400186947 */ /* 0x000fea0003800000 */
[----:B------:R-:W-:Y:S01]  /*7090*/  LEA R22, R22, UR37, 0x1 ;  /* 0x0000002516167c11 */ /* 0x000fe2000f8e08ff */
[----:B------:R-:W-:Y:S01]  /*70a0*/  IMAD.MOV.U32 R13, RZ, RZ, RZ ;  /* 0x000000ffff0d7224 */ /* 0x000fe200078e00ff */
[----:B------:R-:W-:Y:S01]  /*70b0*/  LEA R18, R18, UR15, 0x7 ;  /* 0x0000000f12127c11 */ /* 0x000fe2000f8e38ff */
[----:B------:R-:W-:Y:S02]  /*70c0*/  IMAD.U32 R14, RZ, RZ, UR31 ;  /* 0x0000001fff0e7e24 */ /* 0x000fe4000f8e00ff */
[----:B------:R-:W-:Y:S02]  /*70d0*/  IMAD.MOV.U32 R4, RZ, RZ, R3 ;  /* 0x000000ffff047224 */ /* 0x000fe400078e0003 */
[----:B------:R-:W-:Y:S02]  /*70e0*/  IMAD.MOV.U32 R5, RZ, RZ, R8 ;  /* 0x000000ffff057224 */ /* 0x000fe400078e0008 */
[----:B------:R-:W-:-:S07]  /*70f0*/  IMAD.SHL.U32 R22, R22, 0x20, RZ ;  /* 0x0000002016167824 */ /* 0x000fce00078e00ff */
.L_x_174:
[----:B------:R-:W0:Y:S01]  /*7100*/  S2R R7, SR_CgaCtaId ;  /* 0x0000000000077919 */ /* 0x000e220000008800 */
[----:B------:R-:W-:-:S04]  /*7110*/  MOV R6, 0x400 ;  /* 0x0000040000067802 */ /* 0x000fc80000000f00 */
[----:B0-----:R-:W-:Y:S02]  /*7120*/  LEA R12, R7, R6, 0x18 ;  /* 0x00000006070c7211 */ /* 0x001fe400078ec0ff */
[----:B------:R-:W-:Y:S01]  /*7130*/  SHF.L.U32 R6, R4, 0x1f, RZ ;  /* 0x0000001f04067819 */ /* 0x000fe200000006ff */
[----:B------:R-:W0:Y:S02]  /*7140*/  @!P2 LDC R7, c[0x0][0x500] ;  /* 0x00014000ff07ab82 */ /* 0x000e240000000800 */
[----:B------:R-:W-:-:S04]  /*7150*/  IMAD R11, R5, 0x8, R12 ;  /* 0x00000008050b7824 */ /* 0x000fc800078e020c */
[----:B------:R-:W1:Y:S02]  /*7160*/  SYNCS.PHASECHK.TRANS64.TRYWAIT P1, [R11+URZ+0x28], R6 ;  /* 0x000028060b0075a7 */ /* 0x000e64000802017f */
[----:B-1----:R-:W-:Y:S05]  /*7170*/  @!P1 BRA `(.L_x_171) ;  /* 0x0000001000149947 */ /* 0x002fea0003800000 */
.L_x_194:
[----:B-1----:R-:W-:Y:S01]  /*7180*/  PRMT R6, R9, 0x9910, RZ ;  /* 0x0000991009067816 */ /* 0x002fe200000000ff */
[----:B0-----:R0:W-:Y:S03]  /*7190*/  @!P2 SYNCS.ARRIVE.TRANS64 RZ, [R11+URZ], R7 ;  /* 0x000000070bffa9a7 */ /* 0x0011e6000800003f */
[----:B------:R-:W-:-:S13]  /*71a0*/  ISETP.NE.AND P1, PT, R6, 0x2, PT ;  /* 0x000000020600780c */ /* 0x000fda0003f25270 */
[----:B0-----:R-:W-:Y:S05]  /*71b0*/  @P1 BRA `(.L_x_172) ;  /* 0x0000000000041947 */ /* 0x001fea0003800000 */
[----:B------:R-:W-:Y:S01]  /*71c0*/  BPT.TRAP 0x1 ;  /* 0x000000040000795c */ /* 0x000fe20000300000 */
.L_x_172:
[----:B------:R-:W-:Y:S05]  /*71d0*/  @P0 BRA `(.L_x_173) ;  /* 0x0000000000040947 */ /* 0x000fea0003800000 */
[----:B------:R-:W-:Y:S01]  /*71e0*/  BPT.TRAP 0x1 ;  /* 0x000000040000795c */ /* 0x000fe20000300000 */
.L_x_173:
[C---:B------:R-:W-:Y:S01]  /*71f0*/  LEA R6, R5.reuse, UR37, 0x2 ;  /* 0x0000002505067c11 */ /* 0x040fe2000f8e10ff */
[----:B------:R-:W-:Y:S01]  /*7200*/  VIADD R14, R14, 0xffffffff ;  /* 0xffffffff0e0e7836 */ /* 0x000fe20000000000 */
[----:B------:R-:W-:Y:S01]  /*7210*/  LEA R7, R5, UR21, 0xe ;  /* 0x0000001505077c11 */ /* 0x000fe2000f8e70ff */
[----:B------:R-:W-:Y:S01]  /*7220*/  UIADD3 UR4, UP0, UR38, 0xf0, URZ ;  /* 0x000000f026047890 */ /* 0x000fe2000ff1e03f */
[----:B------:R-:W-:Y:S01]  /*7230*/  R2UR UR34, R13 ;  /* 0x000000000d2272ca */ /* 0x000fe200000e0000 */
[----:B------:R-:W-:Y:S01]  /*7240*/  IMAD.SHL.U32 R6, R6, 0x800, RZ ;  /* 0x0000080006067824 */ /* 0x000fe200078e00ff */
[----:B------:R-:W-:Y:S01]  /*7250*/  R2UR UR33, R11 ;  /* 0x000000000b2172ca */ /* 0x000fe200000e0000 */
[--C-:B------:R-:W-:Y:S01]  /*7260*/  IMAD R7, R7, 0x2, R12.reuse ;  /* 0x0000000207077824 */ /* 0x100fe200078e020c */
[----:B------:R-:W-:Y:S01]  /*7270*/  R2UR UR36, R19 ;  /* 0x00000000132472ca */ /* 0x000fe200000e0000 */
[----:B------:R-:W-:Y:S01]  /*7280*/  IMAD R6, R6, 0x2, R12 ;  /* 0x0000000206067824 */ /* 0x000fe200078e020c */
[----:B------:R-:W-:Y:S01]  /*7290*/  R2UR UR35, R22 ;  /* 0x00000000162372ca */ /* 0x000fe200000e0000 */
[----:B------:R-:W-:Y:S01]  /*72a0*/  UIADD3 UR42, UP1, UR38, 0x1f0, URZ ;  /* 0x000001f0262a7890 */ /* 0x000fe2000ff3e03f */
[----:B------:R-:W-:Y:S01]  /*72b0*/  R2UR UR8, R7 ;  /* 0x00000000070872ca */ /* 0x000fe200000e0000 */
[----:B------:R-:W-:Y:S01]  /*72c0*/  UIADD3.X UR5, URZ, UR39, URZ, UP0, !UPT ;  /* 0x000000273f057290 */ /* 0x000fe200087fe43f */
[----:B------:R-:W-:Y:S01]  /*72d0*/  R2UR UR24, R6 ;  /* 0x00000000061872ca */ /* 0x000fe200000e0000 */
[----:B------:R-:W-:Y:S01]  /*72e0*/  UPRMT UR30, URZ, 0x5410, UR29 ;  /* 0x000054103f1e7896 */ /* 0x000fe2000800001d */
[----:B------:R-:W-:Y:S01]  /*72f0*/  R2UR UR19, R18 ;  /* 0x00000000121372ca */ /* 0x000fe200000e0000 */
[----:B------:R-:W-:Y:S01]  /*7300*/  UIADD3 UR26, UR34, 0x40, URZ ;  /* 0x00000040221a7890 */ /* 0x000fe2000fffe03f */
[----:B------:R-:W-:Y:S01]  /*7310*/  ISETP.GT.AND P3, PT, R14, 0x1, PT ;  /* 0x000000010e00780c */ /* 0x000fe20003f64270 */
[----:B------:R-:W-:Y:S01]  /*7320*/  UIADD3.X UR43, URZ, UR39, URZ, UP1, !UPT ;  /* 0x000000273f2b7290 */ /* 0x000fe20008ffe43f */
[----:B------:R-:W-:Y:S01]  /*7330*/  VIADD R5, R5, 0x1 ;  /* 0x0000000105057836 */ /* 0x000fe20000000000 */
[----:B------:R-:W-:Y:S01]  /*7340*/  UPRMT UR41, URZ, 0x5410, UR23 ;  /* 0x000054103f297896 */ /* 0x000fe20008000017 */
[----:B------:R-:W-:Y:S01]  /*7350*/  VIADD R13, R13, 0x80 ;  /* 0x000000800d0d7836 */ /* 0x000fe20000000000 */
[----:B------:R-:W-:Y:S01]  /*7360*/  UMOV UR6, 0x0 ;  /* 0x0000000000067882 */ /* 0x000fe20000000000 */
[----:B------:R-:W-:Y:S01]  /*7370*/  UMOV UR7, 0x10000000 ;  /* 0x1000000000077882 */ /* 0x000fe20000000000 */
[----:B------:R-:W-:Y:S01]  /*7380*/  UIADD3 UR16, UR8, 0x14180, URZ ;  /* 0x0001418008107890 */ /* 0x000fe2000fffe03f */
[----:B------:R-:W-:Y:S01]  /*7390*/  ISETP.NE.AND P1, PT, R5, 0x5, PT ;  /* 0x000000050500780c */ /* 0x000fe20003f25270 */
[----:B------:R-:W-:-:S02]  /*73a0*/  UIADD3 UR32, UR24, 0x180, URZ ;  /* 0x0000018018207890 */ /* 0x000fc4000fffe03f */
[----:B------:R-:W-:Y:S01]  /*73b0*/  UIADD3 UR24, UR24, 0x2180, URZ ;  /* 0x0000218018187890 */ /* 0x000fe2000fffe03f */
[----:B------:R-:W-:Y:S01]  /*73c0*/  SEL R7, RZ, 0x1, P1 ;  /* 0x00000001ff077807 */ /* 0x000fe20000800000 */
[----:B------:R-:W-:Y:S01]  /*73d0*/  UIADD3 UR8, UR8, 0x18180, URZ ;  /* 0x0001818008087890 */ /* 0x000fe2000fffe03f */
[----:B------:R-:W-:Y:S01]  /*73e0*/  SEL R5, R5, RZ, P1 ;  /* 0x000000ff05057207 */ /* 0x000fe20000800000 */
[----:B------:R-:W-:Y:S01]  /*73f0*/  UMOV UR25, UR33 ;  /* 0x0000002100197c82 */ /* 0x000fe20008000000 */
[----:B------:R-:W-:Y:S01]  /*7400*/  UMOV UR28, UR36 ;  /* 0x00000024001c7c82 */ /* 0x000fe20008000000 */
[----:B------:R-:W-:Y:S01]  /*7410*/  UMOV UR27, UR35 ;  /* 0x00000023001b7c82 */ /* 0x000fe20008000000 */
[----:B------:R-:W-:Y:S01]  /*7420*/  UMOV UR17, UR33 ;  /* 0x0000002100117c82 */ /* 0x000fe20008000000 */
[----:B------:R-:W-:Y:S01]  /*7430*/  UMOV UR18, UR34 ;  /* 0x0000002200127c82 */ /* 0x000fe20008000000 */
[----:B------:R-:W-:Y:S01]  /*7440*/  UMOV UR20, UR36 ;  /* 0x0000002400147c82 */ /* 0x000fe20008000000 */
[----:B------:R0:W-:Y:S01]  /*7450*/  UTMALDG.3D.MULTICAST [UR32], [UR4], UR30, desc[UR6] ;  /* 0x00000620040073b4 */ /* 0x0001e2000801181e */
[----:B------:R-:W-:Y:S01]  /*7460*/  UMOV UR9, UR33 ;  /* 0x0000002100097c82 */ /* 0x000fe20008000000 */
[----:B------:R-:W-:Y:S01]  /*7470*/  UMOV UR11, UR19 ;  /* 0x00000013000b7c82 */ /* 0x000fe20008000000 */
[----:B------:R-:W-:Y:S01]  /*7480*/  UMOV UR12, UR36 ;  /* 0x00000024000c7c82 */ /* 0x000fe20008000000 */
[----:B------:R-:W-:Y:S01]  /*7490*/  UMOV UR10, UR26 ;  /* 0x0000001a000a7c82 */ /* 0x000fe20008000000 */
[----:B------:R-:W-:Y:S01]  /*74a0*/  LOP3.LUT R4, R4, R7, RZ, 0x3c, !PT ;  /* 0x0000000704047212 */ /* 0x000fe200078e3cff */
[----:B------:R0:W-:Y:S01]  /*74b0*/  UTMALDG.3D.MULTICAST [UR24], [UR4], UR30, desc[UR6] ;  /* 0x00000618040073b4 */ /* 0x0001e2000801181e */
[----:B------:R0:W-:Y:S01]  /*74c0*/  UTMALDG.3D.MULTICAST [UR16], [UR42], UR41, desc[UR6] ;  /* 0x000006102a0073b4 */ /* 0x0001e20008011829 */
[----:B------:R0:W-:Y:S02]  /*74d0*/  UTMALDG.3D.MULTICAST [UR8], [UR42], UR41, desc[UR6] ;  /* 0x000006082a0073b4 */ /* 0x0001e40008011829 */
[----:B0-----:R-:W-:Y:S05]  /*74e0*/  @P3 BRA `(.L_x_174) ;  /* 0xfffffffc00043947 */ /* 0x001fea000383ffff */
.L_x_170:
[----:B------:R-:W-:Y:S05]  /*74f0*/  BSYNC B1 ;  /* 0x0000000000017941 */ /* 0x000fea0003800000 */
.L_x_169:
[----:B------:R-:W2:Y:S01]  /*7500*/  LDL.64 R20, [R1] ;  /* 0x0000000001147983 */ /* 0x000ea20000100a00 */
[----:B------:R-:W-:Y:S01]  /*7510*/  LOP3.LUT P4, RZ, R10, 0xff, RZ, 0xc0, !PT ;  /* 0x000000ff0aff7812 */ /* 0x000fe2000788c0ff */
[----:B------:R-:W-:Y:S01]  /*7520*/  VIADD R7, R8, UR40 ;  /* 0x0000002808077c36 */ /* 0x000fe20008000000 */
[----:B------:R-:W-:Y:S01]  /*7530*/  ULDC.64 UR4, c[0x0][0x650] ;  /* 0x0001940000047ab9 */ /* 0x000fe20000000a00 */
[----:B------:R-:W-:Y:S01]  /*7540*/  IMAD.U32 R8, RZ, RZ, UR40 ;  /* 0x00000028ff087e24 */ /* 0x000fe2000f8e00ff */
[----:B------:R-:W-:Y:S01]  /*7550*/  UISETP.GE.U32.AND UP0, UPT, UR40, 0x5, UPT ;  /* 0x000000052800788c */ /* 0x000fe2000bf06070 */
[----:B------:R-:W-:Y:S01]  /*7560*/  BSSY B1, `(.L_x_175) ;  /* 0x000006b000017945 */ /* 0x000fe20003800000 */
[----:B------:R-:W-:Y:S01]  /*7570*/  ISETP.GT.U32.AND P1, PT, R7, 0x4, PT ;  /* 0x000000040700780c */ /* 0x000fe20003f24070 */
[----:B------:R-:W-:Y:S01]  /*7580*/  IMAD.MOV.U32 R22, RZ, RZ, -0x1 ;  /* 0xffffffffff167424 */ /* 0x000fe200078e00ff */
[----:B------:R-:W-:Y:S01]  /*7590*/  PRMT R10, RZ, 0x7610, R10 ;  /* 0x00007610ff0a7816 */ /* 0x000fe2000000000a */
[----:B------:R-:W-:Y:S01]  /*75a0*/  IMAD.MOV.U32 R18, RZ, RZ, -0x1 ;  /* 0xffffffffff127424 */ /* 0x000fe200078e00ff */
[----:B------:R-:W-:Y:S01]  /*75b0*/  ISETP.LT.U32.AND P1, PT, R8, 0x5, P1 ;  /* 0x000000050800780c */ /* 0x000fe20000f21070 */
[----:B------:R-:W-:Y:S01]  /*75c0*/  IMAD.MOV.U32 R19, RZ, RZ, -0x1 ;  /* 0xffffffffff137424 */ /* 0x000fe200078e00ff */
[----:B------:R-:W-:Y:S01]  /*75d0*/  PLOP3.LUT P3, PT, PT, PT, UP0, 0x80, 0x0 ;  /* 0x000000000000781c */ /* 0x000fe20003f6f008 */
[----:B------:R-:W0:Y:S01]  /*75e0*/  @P4 S2R R5, SR_CgaCtaId ;  /* 0x0000000000054919 */ /* 0x000e220000008800 */
[----:B------:R-:W-:-:S04]  /*75f0*/  @P4 MOV R4, 0x400 ;  /* 0x0000040000044802 */ /* 0x000fc80000000f00 */
[----:B0-----:R-:W-:Y:S01]  /*7600*/  @P4 LEA R6, R5, R4, 0x18 ;  /* 0x0000000405064211 */ /* 0x001fe200078ec0ff */
[----:B------:R-:W-:Y:S01]  /*7610*/  IMAD.WIDE.U32 R4, R7, -0x33333333, RZ ;  /* 0xcccccccd07047825 */ /* 0x000fe200078e00ff */
[----:B------:R-:W-:Y:S02]  /*7620*/  SEL R4, RZ, 0x1, !P1 ;  /* 0x00000001ff047807 */ /* 0x000fe40004800000 */
[----:B------:R0:W-:Y:S02]  /*7630*/  @P4 SYNCS.ARRIVE.TRANS64.A1T0 RZ, [R6+URZ+0x88], RZ ;  /* 0x000088ff06ff49a7 */ /* 0x0001e4000810003f */
[----:B------:R-:W-:Y:S02]  /*7640*/  LOP3.LUT R3, R3, R4, RZ, 0x3c, !PT ;  /* 0x0000000403037212 */ /* 0x000fe400078e3cff */
[----:B------:R-:W-:Y:S02]  /*7650*/  PRMT R4, RZ, 0x7610, R4 ;  /* 0x00007610ff047816 */ /* 0x000fe40000000004 */
[----:B0-----:R-:W-:-:S04]  /*7660*/  SHF.R.U32.HI R6, RZ, 0x2, R5 ;  /* 0x00000002ff067819 */ /* 0x001fc80000011605 */
[----:B------:R-:W-:Y:S01]  /*7670*/  @P3 LOP3.LUT R3, R3, 0x1, R6, 0x78, !PT ;  /* 0x0000000103033812 */ /* 0x000fe200078e7806 */
[----:B------:R-:W-:Y:S01]  /*7680*/  IMAD R8, R6, -0x5, R7 ;  /* 0xfffffffb06087824 */ /* 0x000fe200078e0207 */
[----:B--2---:R-:W-:-:S04]  /*7690*/  IADD3 R16, P4, R16, R20, RZ ;  /* 0x0000001410107210 */ /* 0x004fc80007f9e0ff */
[----:B------:R-:W-:Y:S01]  /*76a0*/  ISETP.GE.U32.AND P1, PT, R16, UR4, PT ;  /* 0x0000000410007c0c */ /* 0x000fe2000bf26070 */
[----:B------:R-:W-:-:S05]  /*76b0*/  IMAD.X R17, R17, 0x1, R0, P4 ;  /* 0x0000000111117824 */ /* 0x000fca00020e0600 */
[----:B------:R-:W-:-:S13]  /*76c0*/  ISETP.GE.U32.AND.EX P1, PT, R17, UR5, PT, P1 ;  /* 0x0000000511007c0c */ /* 0x000fda000bf26110 */
[----:B------:R-:W-:Y:S05]  /*76d0*/  @P1 BRA `(.L_x_176) ;  /* 0x00000004004c1947 */ /* 0x000fea0003800000 */
[----:B------:R-:W0:Y:S01]  /*76e0*/  S2R R12, SR_CTAID.X ;  /* 0x00000000000c7919 */ /* 0x000e220000002500 */
[----:B------:R-:W-:Y:S01]  /*76f0*/  ULDC.64 UR4, c[0x0][0x628] ;  /* 0x00018a0000047ab9 */ /* 0x000fe20000000a00 */
[----:B------:R-:W1:Y:S01]  /*7700*/  LDC R13, c[0x0][0x144] ;  /* 0x00005100ff0d7b82 */ /* 0x000e620000000800 */
[----:B------:R-:W-:Y:S01]  /*7710*/  ISETP.NE.U32.AND P1, PT, RZ, UR4, PT ;  /* 0x00000004ff007c0c */ /* 0x000fe2000bf25070 */
[----:B------:R-:W2:Y:S01]  /*7720*/  S2R R11, SR_CTAID.Y ;  /* 0x00000000000b7919 */ /* 0x000ea20000002600 */
[----:B------:R-:W-:Y:S01]  /*7730*/  ULDC UR6, c[0x0][0x150] ;  /* 0x0000540000067ab9 */ /* 0x000fe20000000800 */
[----:B------:R-:W-:Y:S01]  /*7740*/  ULDC UR7, c[0x0][0x630] ;  /* 0x00018c0000077ab9 */ /* 0x000fe20000000800 */
[----:B------:R-:W-:Y:S01]  /*7750*/  ISETP.NE.AND.EX P1, PT, RZ, UR5, PT, P1 ;  /* 0x00000005ff007c0c */ /* 0x000fe2000bf25310 */
[----:B------:R-:W-:Y:S01]  /*7760*/  IMAD.MOV.U32 R4, RZ, RZ, R16 ;  /* 0x000000ffff047224 */ /* 0x000fe200078e0010 */
[----:B0-----:R-:W-:-:S05]  /*7770*/  I2FP.F32.U32 R5, R12 ;  /* 0x0000000c00057245 */ /* 0x001fca0000201000 */
[----:B------:R-:W-:Y:S01]  /*7780*/  FMUL R14, R5, UR6 ;  /* 0x00000006050e7c20 */ /* 0x000fe20008400000 */
[----:B------:R-:W-:-:S05]  /*7790*/  IMAD.MOV.U32 R5, RZ, RZ, R17 ;  /* 0x000000ffff057224 */ /* 0x000fca00078e0011 */
[----:B--2---:R-:W-:Y:S05]  /*77a0*/  @!P1 BRA `(.L_x_177) ;  /* 0x0000000000289947 */ /* 0x004fea0003800000 */
[----:B------:R-:W-:Y:S02]  /*77b0*/  ULDC UR6, c[0x0][0x634] ;  /* 0x00018d0000067ab9 */ /* 0x000fe40000000800 */
[----:B------:R-:W-:-:S05]  /*77c0*/  IADD3 R5, P1, R16, UR6, RZ ;  /* 0x0000000610057c10 */ /* 0x000fca000ff3e0ff */
[----:B------:R-:W-:-:S04]  /*77d0*/  IMAD.X R15, RZ, RZ, R17, P1 ;  /* 0x000000ffff0f7224 */ /* 0x000fc800008e0611 */
[----:B------:R-:W-:-:S04]  /*77e0*/  IMAD.WIDE.U32 R6, R15, UR4, RZ ;  /* 0x000000040f067c25 */ /* 0x000fc8000f8e00ff */
[----:B------:R-:W-:-:S04]  /*77f0*/  IMAD.WIDE.U32 R6, P1, R5, UR5, R6 ;  /* 0x0000000505067c25 */ /* 0x000fc8000f820006 */
[----:B------:R-:W-:-:S04]  /*7800*/  IMAD.WIDE.U32 R4, R5, UR4, RZ ;  /* 0x0000000405047c25 */ /* 0x000fc8000f8e00ff */
[----:B------:R-:W-:Y:S01]  /*7810*/  IMAD.MOV.U32 R4, RZ, RZ, R7 ;  /* 0x000000ffff047224 */ /* 0x000fe200078e0007 */
[----:B------:R-:W-:Y:S01]  /*7820*/  IADD3 RZ, P3, R5, R6, RZ ;  /* 0x0000000605ff7210 */ /* 0x000fe20007f7e0ff */
[----:B------:R-:W-:-:S04]  /*7830*/  IMAD.X R5, RZ, RZ, RZ, P1 ;  /* 0x000000ffff057224 */ /* 0x000fc800008e06ff */
[----:B------:R-:W-:-:S08]  /*7840*/  IMAD.WIDE.U32.X R4, R15, UR5, R4, P3 ;  /* 0x000000050f047c25 */ /* 0x000fd000098e0404 */
.L_x_177:
[--C-:B------:R-:W-:Y:S01]  /*7850*/  SHF.R.U64 R19, R4, UR7, R5.reuse ;  /* 0x0000000704137c19 */ /* 0x100fe20008001205 */
[----:B------:R-:W0:Y:S01]  /*7860*/  F2I.U32.TRUNC.NTZ R14, R14 ;  /* 0x0000000e000e7305 */ /* 0x000e22000020f000 */
[----:B------:R-:W-:Y:S01]  /*7870*/  SHF.R.U32.HI R4, RZ, UR7, R5 ;  /* 0x00000007ff047c19 */ /* 0x000fe20008011605 */
[----:B------:R-:W-:Y:S01]  /*7880*/  ULDC.64 UR4, c[0x0][0x620] ;  /* 0x0001880000047ab9 */ /* 0x000fe20000000a00 */
[----:B------:R-:W-:Y:S01]  /*7890*/  IADD3 R7, P1, RZ, -R19, RZ ;  /* 0x80000013ff077210 */ /* 0x000fe20007f3e0ff */
[----:B------:R-:W-:Y:S01]  /*78a0*/  ULDC.64 UR6, c[0x0][0x640] ;  /* 0x0001900000067ab9 */ /* 0x000fe20000000a00 */
[----:B------:R-:W2:Y:S03]  /*78b0*/  LDC R18, c[0x0][0x148] ;  /* 0x00005200ff127b82 */ /* 0x000ea60000000800 */
[----:B------:R-:W-:Y:S01]  /*78c0*/  IMAD.X R4, RZ, RZ, ~R4, P1 ;  /* 0x000000ffff047224 */ /* 0x000fe200008e0e04 */
[----:B------:R-:W-:-:S03]  /*78d0*/  ISETP.NE.U32.AND P1, PT, RZ, UR6, PT ;  /* 0x00000006ff007c0c */ /* 0x000fc6000bf25070 */
[----:B------:R-:W-:Y:S01]  /*78e0*/  IMAD R6, R4, UR4, RZ ;  /* 0x0000000404067c24 */ /* 0x000fe2000f8e02ff */
[----:B------:R-:W-:Y:S01]  /*78f0*/  ISETP.NE.AND.EX P1, PT, RZ, UR7, PT, P1 ;  /* 0x00000007ff007c0c */ /* 0x000fe2000bf25310 */
[----:B------:R-:W-:Y:S01]  /*7900*/  IMAD.WIDE.U32 R4, R7, UR4, R16 ;  /* 0x0000000407047c25 */ /* 0x000fe2000f8e0010 */
[----:B------:R-:W-:-:S03]  /*7910*/  ULDC UR4, c[0x0][0x618] ;  /* 0x0001860000047ab9 */ /* 0x000fc60000000800 */
[----:B------:R-:W-:Y:S01]  /*7920*/  IMAD R7, R7, UR5, R6 ;  /* 0x0000000507077c24 */ /* 0x000fe2000f8e0206 */
[----:B------:R-:W-:Y:S01]  /*7930*/  ULDC UR5, c[0x0][0x154] ;  /* 0x0000550000057ab9 */ /* 0x000fe20000000800 */
[----:B0-----:R-:W-:Y:S02]  /*7940*/  IMAD.MOV R6, RZ, RZ, -R14 ;  /* 0x000000ffff067224 */ /* 0x001fe400078e0a0e */
[----:B------:R-:W-:Y:S02]  /*7950*/  IMAD.IADD R5, R5, 0x1, R7 ;  /* 0x0000000105057824 */ /* 0x000fe400078e0207 */
[----:B-1----:R-:W-:Y:S01]  /*7960*/  IMAD R12, R13, R6, R12 ;  /* 0x000000060d0c7224 */ /* 0x002fe200078e020c */
[----:B------:R-:W-:Y:S02]  /*7970*/  I2FP.F32.U32 R6, R11 ;  /* 0x0000000b00067245 */ /* 0x000fe40000201000 */
[--C-:B------:R-:W-:Y:S02]  /*7980*/  SHF.R.U64 R13, R4, UR4, R5.reuse ;  /* 0x00000004040d7c19 */ /* 0x100fe40008001205 */
[----:B------:R-:W-:Y:S01]  /*7990*/  SHF.R.U32.HI R4, RZ, UR4, R5 ;  /* 0x00000004ff047c19 */ /* 0x000fe20008011605 */
[----:B------:R-:W-:Y:S01]  /*79a0*/  FMUL R6, R6, UR5 ;  /* 0x0000000506067c20 */ /* 0x000fe20008400000 */
[----:B------:R-:W-:-:S02]  /*79b0*/  ULDC UR4, c[0x0][0x608] ;  /* 0x0001820000047ab9 */ /* 0x000fc40000000800 */
[--C-:B------:R-:W-:Y:S01]  /*79c0*/  SHF.R.U64 R15, R13, UR4, R4.reuse ;  /* 0x000000040d0f7c19 */ /* 0x100fe20008001204 */
[----:B------:R0:W1:Y:S01]  /*79d0*/  F2I.U32.TRUNC.NTZ R20, R6 ;  /* 0x0000000600147305 */ /* 0x000062000020f000 */
[----:B------:R-:W-:Y:S01]  /*79e0*/  SHF.R.U32.HI R4, RZ, UR4, R4 ;  /* 0x00000004ff047c19 */ /* 0x000fe20008011604 */
[----:B------:R-:W-:-:S03]  /*79f0*/  ULDC UR4, c[0x0][0x658] ;  /* 0x0001960000047ab9 */ /* 0x000fc60000000800 */
[--C-:B------:R-:W-:Y:S02]  /*7a00*/  SHF.R.U64 R14, R15, UR4, R4.reuse ;  /* 0x000000040f0e7c19 */ /* 0x100fe40008001204 */
[----:B------:R-:W-:-:S03]  /*7a10*/  SHF.R.U32.HI R21, RZ, UR4, R4 ;  /* 0x00000004ff157c19 */ /* 0x000fc60008011604 */
[----:B------:R-:W-:Y:S02]  /*7a20*/  IMAD.MOV.U32 R4, RZ, RZ, R14 ;  /* 0x000000ffff047224 */ /* 0x000fe400078e000e */
[----:B------:R-:W-:Y:S01]  /*7a30*/  IMAD.MOV.U32 R5, RZ, RZ, R21 ;  /* 0x000000ffff057224 */ /* 0x000fe200078e0015 */
[----:B0-----:R-:W-:Y:S06]  /*7a40*/  @!P1 BRA `(.L_x_178) ;  /* 0x0000000000289947 */ /* 0x001fec0003800000 */
        /* <DEDUP_REMOVED lines=10> */
.L_x_178:
[----:B------:R-:W-:Y:S01]  /*7af0*/  ISETP.NE.AND P1, PT, R2, 0x1, PT ;  /* 0x000000010200780c */ /* 0x000fe20003f25270 */
[----:B------:R-:W-:Y:S01]  /*7b00*/  ULDC UR4, c[0x0][0x648] ;  /* 0x0001920000047ab9 */ /* 0x000fe20000000800 */
[----:B------:R-:W-:Y:S01]  /*7b10*/  LOP3.LUT R15, R15, UR22, RZ, 0xc0, !PT ;  /* 0x000000160f0f7c12 */ /* 0x000fe2000f8ec0ff */
[----:B-1----:R-:W-:Y:S01]  /*7b20*/  IMAD.MOV R20, RZ, RZ, -R20 ;  /* 0x000000ffff147224 */ /* 0x002fe200078e0a14 */
[----:B------:R-:W-:Y:S01]  /*7b30*/  SHF.R.U64 R4, R4, UR4, R5 ;  /* 0x0000000404047c19 */ /* 0x000fe20008001205 */
[----:B------:R-:W-:Y:S01]  /*7b40*/  ULDC UR4, c[0x0][0x638] ;  /* 0x00018e0000047ab9 */ /* 0x000fe20000000800 */
[----:B------:R-:W-:Y:S01]  /*7b50*/  LOP3.LUT R13, R13, UR13, RZ, 0xc0, !PT ;  /* 0x0000000d0d0d7c12 */ /* 0x000fe2000f8ec0ff */
[----:B------:R-:W-:Y:S02]  /*7b60*/  ULDC UR5, c[0x0][0x610] ;  /* 0x0001840000057ab9 */ /* 0x000fe40000000800 */
[----:B------:R-:W-:Y:S02]  /*7b70*/  IMAD.MOV R5, RZ, RZ, -R4 ;  /* 0x000000ffff057224 */ /* 0x000fe400078e0a04 */
[----:B------:R-:W-:-:S02]  /*7b80*/  IMAD R15, R4, UR14, R15 ;  /* 0x0000000e040f7c24 */ /* 0x000fc4000f8e020f */
[----:B--2---:R-:W-:Y:S02]  /*7b90*/  @P1 IMAD R12, R18, R20, R11 ;  /* 0x00000014120c1224 */ /* 0x004fe400078e020b */
[----:B------:R-:W-:Y:S01]  /*7ba0*/  IMAD R14, R5, UR4, R14 ;  /* 0x00000004050e7c24 */ /* 0x000fe2000f8e020e */
[----:B------:R-:W-:Y:S01]  /*7bb0*/  ULDC UR4, c[0x0][0x600] ;  /* 0x0001800000047ab9 */ /* 0x000fe20000000800 */
[----:B------:R-:W-:Y:S02]  /*7bc0*/  IMAD R12, R15, UR5, R12 ;  /* 0x000000050f0c7c24 */ /* 0x000fe4000f8e020c */
[----:B------:R-:W-:Y:S02]  /*7bd0*/  IMAD R5, R14, UR4, R13 ;  /* 0x000000040e057c24 */ /* 0x000fe4000f8e020d */
[----:B------:R-:W-:-:S03]  /*7be0*/  IMAD.MOV.U32 R4, RZ, RZ, 0x1 ;  /* 0x00000001ff047424 */ /* 0x000fc600078e00ff */
[----:B------:R-:W-:Y:S02]  /*7bf0*/  SEL R18, R5, R12, !P1 ;  /* 0x0000000c05127207 */ /* 0x000fe40004800000 */
[----:B------:R-:W-:-:S07]  /*7c00*/  SEL R22, R12, R5, !P1 ;  /* 0x000000050c167207 */ /* 0x000fce0004800000 */
.L_x_176:
[----:B------:R-:W-:Y:S05]  /*7c10*/  BSYNC B1 ;  /* 0x0000000000017941 */ /* 0x000fea0003800000 */
.L_x_175:
[----:B------:R-:W-:-:S13]  /*7c20*/  LOP3.LUT P1, RZ, R4, 0xff, RZ, 0xc0, !PT ;  /* 0x000000ff04ff7812 */ /* 0x000fda000782c0ff */
[----:B------:R-:W-:Y:S05]  /*7c30*/  @P1 BRA `(.L_x_179) ;  /* 0xfffffff000f81947 */ /* 0x000fea000383ffff */
[----:B------:R-:W-:Y:S05]  /*7c40*/  BSYNC B0 ;  /* 0x0000000000007941 */ /* 0x000fea0003800000 */
.L_x_167:
[----:B------:R-:W-:-:S03]  /*7c50*/  UMOV UR4, 0xffffffff ;  /* 0xffffffff00047882 */ /* 0x000fc60000000000 */
[----:B------:R-:W-:Y:S05]  /*7c60*/  BRA.DIV UR4, `(.L_x_180) ;  /* 0x00000006046c7947 */ /* 0x000fea000b800000 */
[----:B------:R-:W-:-:S13]  /*7c70*/  ELECT P6, URZ, PT ;  /* 0x00000000003f782f */ /* 0x000fda00038c0000 */
.L_x_197:
[----:B------:R-:W-:Y:S04]  /*7c80*/  BSSY B0, `(.L_x_181) ;  /* 0x0000034000007945 */ /* 0x000fe80003800000 */
[----:B------:R-:W-:Y:S05]  /*7c90*/  @!P6 BRA `(.L_x_182) ;  /* 0x0000000000c8e947 */ /* 0x000fea0003800000 */
[----:B------:R-:W-:-:S04]  /*7ca0*/  LOP3.LUT R23, R23, 0x2, RZ, 0xfc, !PT ;  /* 0x0000000217177812 */ /* 0x000fc800078efcff */
[----:B------:R-:W-:-:S13]  /*7cb0*/  ISETP.NE.AND P0, PT, R23, 0x3, PT ;  /* 0x000000031700780c */ /* 0x000fda0003f05270 */
[----:B------:R-:W-:Y:S05]  /*7cc0*/  @!P0 BRA `(.L_x_183) ;  /* 0x0000000000048947 */ /* 0x000fea0003800000 */
[----:B------:R-:W-:Y:S01]  /*7cd0*/  BPT.TRAP 0x1 ;  /* 0x000000040000795c */ /* 0x000fe20000300000 */
.L_x_183:
[----:B------:R-:W0:Y:S01]  /*7ce0*/  S2R R5, SR_CgaCtaId ;  /* 0x0000000000057919 */ /* 0x000e220000008800 */
[----:B------:R-:W-:Y:S02]  /*7cf0*/  MOV R0, 0x400 ;  /* 0x0000040000007802 */ /* 0x000fe40000000f00 */
[----:B------:R-:W-:Y:S02]  /*7d00*/  SHF.L.U32 R2, R3, 0x1f, RZ ;  /* 0x0000001f03027819 */ /* 0x000fe400000006ff */
[----:B0-----:R-:W-:-:S05]  /*7d10*/  LEA R5, R5, R0, 0x18 ;  /* 0x0000000005057211 */ /* 0x001fca00078ec0ff */
[----:B------:R-:W-:-:S04]  /*7d20*/  VIADD R5, R5, 0x28 ;  /* 0x0000002805057836 */ /* 0x000fc80000000000 */
[C---:B------:R-:W-:Y:S02]  /*7d30*/  IMAD R7, R8.reuse, 0x8, R5 ;  /* 0x0000000808077824 */ /* 0x040fe400078e0205 */
[----:B------:R-:W-:Y:S02]  /*7d40*/  VIADD R8, R8, 0x1 ;  /* 0x0000000108087836 */ /* 0x000fe40000000000 */
[----:B------:R-:W0:Y:S03]  /*7d50*/  SYNCS.PHASECHK.TRANS64.TRYWAIT P0, [R7+URZ], R2 ;  /* 0x00000002070075a7 */ /* 0x000e26000800017f */
[----:B------:R-:W-:-:S04]  /*7d60*/  ISETP.NE.AND P1, PT, R8, 0x5, PT ;  /* 0x000000050800780c */ /* 0x000fc80003f25270 */
[----:B------:R-:W-:Y:S02]  /*7d70*/  SEL R0, RZ, 0x1, P1 ;  /* 0x00000001ff007807 */ /* 0x000fe40000800000 */
[----:B------:R-:W-:Y:S02]  /*7d80*/  SEL R8, R8, RZ, P1 ;  /* 0x000000ff08087207 */ /* 0x000fe40000800000 */
[----:B------:R-:W-:-:S03]  /*7d90*/  LOP3.LUT R9, R3, R0, RZ, 0x3c, !PT ;  /* 0x0000000003097212 */ /* 0x000fc600078e3cff */
[----:B------:R-:W-:Y:S01]  /*7da0*/  IMAD R6, R8, 0x8, R5 ;  /* 0x0000000808067824 */ /* 0x000fe200078e0205 */
[----:B------:R-:W-:Y:S01]  /*7db0*/  SHF.L.U32 R3, R9, 0x1f, RZ ;  /* 0x0000001f09037819 */ /* 0x000fe200000006ff */
[----:B0-----:R-:W-:Y:S06]  /*7dc0*/  @!P0 BRA `(.L_x_184) ;  /* 0x0000000400348947 */ /* 0x001fec0003800000 */
.L_x_198:
[----:B------:R-:W1:Y:S01]  /*7dd0*/  SYNCS.PHASECHK.TRANS64.TRYWAIT P0, [R6+URZ], R3 ;  /* 0x00000003060075a7 */ /* 0x000e62000800017f */
[----:B------:R-:W-:-:S05]  /*7de0*/  VIADD R0, R8, 0x1 ;  /* 0x0000000108007836 */ /* 0x000fca0000000000 */
[----:B------:R-:W-:-:S04]  /*7df0*/  ISETP.NE.AND P1, PT, R0, 0x5, PT ;  /* 0x000000050000780c */ /* 0x000fc80003f25270 */
[----:B0-----:R-:W-:Y:S02]  /*7e00*/  SEL R2, RZ, 0x1, P1 ;  /* 0x00000001ff027807 */ /* 0x001fe40000800000 */
[----:B------:R-:W-:Y:S02]  /*7e10*/  SEL R0, R0, RZ, P1 ;  /* 0x000000ff00007207 */ /* 0x000fe40000800000 */
[----:B------:R-:W-:-:S03]  /*7e20*/  LOP3.LUT R9, R9, R2, RZ, 0x3c, !PT ;  /* 0x0000000209097212 */ /* 0x000fc600078e3cff */
[----:B------:R-:W-:Y:S01]  /*7e30*/  IMAD R7, R0, 0x8, R5 ;  /* 0x0000000800077824 */ /* 0x000fe200078e0205 */
[----:B------:R-:W-:Y:S01]  /*7e40*/  SHF.L.U32 R4, R9, 0x1f, RZ ;  /* 0x0000001f09047819 */ /* 0x000fe200000006ff */
[----:B-1----:R-:W-:Y:S06]  /*7e50*/  @!P0 BRA `(.L_x_185) ;  /* 0x0000000400248947 */ /* 0x002fec0003800000 */
.L_x_199:
[----:B------:R-:W1:Y:S01]  /*7e60*/  SYNCS.PHASECHK.TRANS64.TRYWAIT P0, [R7+URZ], R4 ;  /* 0x00000004070075a7 */ /* 0x000e62000800017f */
[----:B------:R-:W-:-:S05]  /*7e70*/  VIADD R0, R0, 0x1 ;  /* 0x0000000100007836 */ /* 0x000fca0000000000 */
[----:B------:R-:W-:-:S04]  /*7e80*/  ISETP.NE.AND P1, PT, R0, 0x5, PT ;  /* 0x000000050000780c */ /* 0x000fc80003f25270 */
[----:B------:R-:W-:Y:S02]  /*7e90*/  SEL R2, RZ, 0x1, P1 ;  /* 0x00000001ff027807 */ /* 0x000fe40000800000 */
[----:B------:R-:W-:Y:S02]  /*7ea0*/  SEL R0, R0, RZ, P1 ;  /* 0x000000ff00007207 */ /* 0x000fe40000800000 */
[----:B------:R-:W-:-:S03]  /*7eb0*/  LOP3.LUT R9, R9, R2, RZ, 0x3c, !PT ;  /* 0x0000000209097212 */ /* 0x000fc600078e3cff */
[----:B0-----:R-:W-:Y:S01]  /*7ec0*/  IMAD R6, R0, 0x8, R5 ;  /* 0x0000000800067824 */ /* 0x001fe200078e0205 */
[----:B------:R-:W-:Y:S01]  /*7ed0*/  SHF.L.U32 R3, R9, 0x1f, RZ ;  /* 0x0000001f09037819 */ /* 0x000fe200000006ff */
[----:B-1----:R-:W-:Y:S06]  /*7ee0*/  @!P0 BRA `(.L_x_186) ;  /* 0x0000000400148947 */ /* 0x002fec0003800000 */
.L_x_200:
[----:B------:R-:W1:Y:S01]  /*7ef0*/  SYNCS.PHASECHK.TRANS64.TRYWAIT P0, [R6+URZ], R3 ;  /* 0x00000003060075a7 */ /* 0x000e62000800017f */
[----:B------:R-:W-:-:S05]  /*7f00*/  VIADD R0, R0, 0x1 ;  /* 0x0000000100007836 */ /* 0x000fca0000000000 */
[----:B------:R-:W-:-:S04]  /*7f10*/  ISETP.NE.AND P1, PT, R0, 0x5, PT ;  /* 0x000000050000780c */ /* 0x000fc80003f25270 */
[----:B------:R-:W-:Y:S02]  /*7f20*/  SEL R2, RZ, 0x1, P1 ;  /* 0x00000001ff027807 */ /* 0x000fe40000800000 */
[----:B------:R-:W-:Y:S02]  /*7f30*/  SEL R0, R0, RZ, P1 ;  /* 0x000000ff00007207 */ /* 0x000fe40000800000 */
[----:B------:R-:W-:Y:S01]  /*7f40*/  LOP3.LUT R2, R9, R2, RZ, 0x3c, !PT ;  /* 0x0000000209027212 */ /* 0x000fe200078e3cff */
[----:B-1----:R-:W-:Y:S06]  /*7f50*/  @!P0 BRA `(.L_x_187) ;  /* 0x00000004000c8947 */ /* 0x002fec0003800000 */
.L_x_201:
[----:B------:R-:W-:Y:S01]  /*7f60*/  IMAD R5, R0, 0x8, R5 ;  /* 0x0000000800057824 */ /* 0x000fe200078e0205 */
[----:B------:R-:W-:-:S07]  /*7f70*/  SHF.L.U32 R0, R2, 0x1f, RZ ;  /* 0x0000001f02007819 */ /* 0x000fce00000006ff */
.L_x_188:
[----:B--2---:R2:W3:Y:S02]  /*7f80*/  SYNCS.PHASECHK.TRANS64.TRYWAIT P0, [R5+URZ], R0 ;  /* 0x00000000050075a7 */ /* 0x0044e4000800017f */
[----:B---3--:R-:W-:Y:S05]  /*7f90*/  @!P0 NANOSLEEP.SYNCS 0x989680 ;  /* 0x009896800000895d */ /* 0x008fea0003900000 */
[----:B------:R-:W3:Y:S02]  /*7fa0*/  @!P0 SYNCS.PHASECHK.TRANS64 P0, [R5+URZ], R0 ;  /* 0x00000000050085a7 */ /* 0x000ee4000800007f */
[----:B---3--:R-:W-:Y:S05]  /*7fb0*/  @!P0 BRA `(.L_x_188) ;  /* 0xfffffffc00f08947 */ /* 0x008fea000383ffff */
.L_x_182:
[----:B------:R-:W-:Y:S05]  /*7fc0*/  BSYNC B0 ;  /* 0x0000000000007941 */ /* 0x000fea0003800000 */
.L_x_181:
[----:B------:R-:W-:Y:S05]  /*7fd0*/  EXIT ;  /* 0x000000000000794d */ /* 0x000fea0003800000 */
.L_x_19:
[----:B0-----:R-:W-:-:S04]  /*7fe0*/  IMAD.U32 R3, RZ, RZ, UR43 ;  /* 0x0000002bff037e24 */ /* 0x001fc8000f8e00ff */
[----:B------:R0:W1:Y:S03]  /*7ff0*/  SYNCS.PHASECHK.TRANS64.TRYWAIT P0, [R3+URZ+-0x8], R0 ;  /* 0xfffff800030075a7 */ /* 0x000066000800017f */
[----:B-1----:R-:W-:Y:S05]  /*8000*/  @!P0 NANOSLEEP.SYNCS 0x989680 ;  /* 0x009896800000895d */ /* 0x002fea0003900000 */
[----:B------:R-:W1:Y:S02]  /*8010*/  @!P0 SYNCS.PHASECHK.TRANS64 P0, [R3+URZ+-0x8], R0 ;  /* 0xfffff800030085a7 */ /* 0x000e64000800007f */
[----:B-1----:R-:W-:Y:S05]  /*8020*/  @!P0 BRA `(.L_x_19) ;  /* 0xfffffffc00ec8947 */ /* 0x002fea000383ffff */
[----:B------:R-:W-:Y:S05]  /*8030*/  BRA `(.L_x_189) ;  /* 0xffffff9400e47947 */ /* 0x000fea000383ffff */
.L_x_24:
[----:B-1----:R1:W2:Y:S02]  /*8040*/  SYNCS.PHASECHK.TRANS64.TRYWAIT P1, [R3+URZ], R0 ;  /* 0x00000000030075a7 */ /* 0x0022a4000802017f */
[----:B--2---:R-:W-:Y:S05]  /*8050*/  @!P1 NANOSLEEP.SYNCS 0x989680 ;  /* 0x009896800000995d */ /* 0x004fea0003900000 */
[----:B------:R-:W2:Y:S02]  /*8060*/  @!P1 SYNCS.PHASECHK.TRANS64 P1, [R3+URZ], R0 ;  /* 0x00000000030095a7 */ /* 0x000ea4000802007f */
[----:B--2---:R-:W-:Y:S05]  /*8070*/  @!P1 BRA `(.L_x_24) ;  /* 0xfffffffc00f09947 */ /* 0x004fea000383ffff */
[----:B------:R-:W-:Y:S05]  /*8080*/  BRA `(.L_x_23) ;  /* 0xffffff9800587947 */ /* 0x000fea000383ffff */
.L_x_29:
[----:B-1----:R-:W-:-:S04]  /*8090*/  IMAD.U32 R5, RZ, RZ, UR7 ;  /* 0x00000007ff057e24 */ /* 0x002fc8000f8e00ff */
[----:B------:R1:W2:Y:S03]  /*80a0*/  SYNCS.PHASECHK.TRANS64.TRYWAIT P1, [R5+URZ], R4 ;  /* 0x00000004050075a7 */ /* 0x0002a6000802017f */
[----:B--2---:R-:W-:Y:S05]  /*80b0*/  @!P1 NANOSLEEP.SYNCS 0x989680 ;  /* 0x009896800000995d */ /* 0x004fea0003900000 */
[----:B------:R-:W2:Y:S02]  /*80c0*/  @!P1 SYNCS.PHASECHK.TRANS64 P1, [R5+URZ], R4 ;  /* 0x00000004050095a7 */ /* 0x000ea4000802007f */
[----:B--2---:R-:W-:Y:S05]  /*80d0*/  @!P1 BRA `(.L_x_29) ;  /* 0xfffffffc00ec9947 */ /* 0x004fea000383ffff */
[----:B------:R-:W-:Y:S05]  /*80e0*/  BRA `(.L_x_28) ;  /* 0xffffff9c00987947 */ /* 0x000fea000383ffff */
.L_x_35:
[----:B0-----:R-:W-:-:S04]  /*80f0*/  IMAD.U32 R3, RZ, RZ, UR43 ;  /* 0x0000002bff037e24 */ /* 0x001fc8000f8e00ff */
[----:B------:R0:W1:Y:S03]  /*8100*/  SYNCS.PHASECHK.TRANS64.TRYWAIT P0, [R3+URZ+0x8], R0 ;  /* 0x00000800030075a7 */ /* 0x000066000800017f */
[----:B-1----:R-:W-:Y:S05]  /*8110*/  @!P0 NANOSLEEP.SYNCS 0x989680 ;  /* 0x009896800000895d */ /* 0x002fea0003900000 */
[----:B------:R-:W1:Y:S02]  /*8120*/  @!P0 SYNCS.PHASECHK.TRANS64 P0, [R3+URZ+0x8], R0 ;  /* 0x00000800030085a7 */ /* 0x000e64000800007f */
[----:B-1----:R-:W-:Y:S05]  /*8130*/  @!P0 BRA `(.L_x_35) ;  /* 0xfffffffc00ec8947 */ /* 0x002fea000383ffff */
[----:B------:R-:W-:Y:S05]  /*8140*/  BRA `(.L_x_190) ;  /* 0xffffffa400487947 */ /* 0x000fea000383ffff */
.L_x_168:
[----:B------:R-:W-:Y:S01]  /*8150*/  BSSY B1, `(.L_x_191) ;  /* 0x0000006000017945 */ /* 0x000fe20003800000 */
[----:B------:R-:W-:-:S07]  /*8160*/  IMAD.MOV.U32 R15, RZ, RZ, -0x1 ;  /* 0xffffffffff0f7424 */ /* 0x000fce00078e00ff */
[----:B-----5:R-:W-:Y:S05]  /*8170*/  WARPSYNC.COLLECTIVE R15, `(.L_x_192) ;  /* 0x000000000f0c7348 */ /* 0x020fea0003c00000 */
[----:B------:R-:W-:Y:S02]  /*8180*/  ELECT P6, UR62, PT ;  /* 0x00000000003e782f */ /* 0x000fe400038c0000 */
[----:B------:R-:W-:Y:S01]  /*8190*/  MOV R14, UR62 ;  /* 0x0000003e000e7c02 */ /* 0x000fe20008000f00 */
[----:B-----5:R-:W-:Y:S10]  /*81a0*/  ENDCOLLECTIVE ;  /* 0x000000000000791b */ /* 0x020ff40003800000 */
.L_x_192:
[----:B------:R-:W-:Y:S05]  /*81b0*/  BSYNC B1 ;  /* 0x0000000000017941 */ /* 0x000fea0003800000 */
.L_x_191:
[----:B------:R-:W-:Y:S05]  /*81c0*/  BRA `(.L_x_193) ;  /* 0xffffffec00a07947 */ /* 0x000fea000383ffff */
.L_x_171:
[----:B-1----:R1:W2:Y:S02]  /*81d0*/  SYNCS.PHASECHK.TRANS64.TRYWAIT P1, [R11+URZ+0x28], R6 ;  /* 0x000028060b0075a7 */ /* 0x0022a4000802017f */
[----:B--2---:R-:W-:Y:S05]  /*81e0*/  @!P1 NANOSLEEP.SYNCS 0x989680 ;  /* 0x009896800000995d */ /* 0x004fea0003900000 */
[----:B------:R-:W2:Y:S02]  /*81f0*/  @!P1 SYNCS.PHASECHK.TRANS64 P1, [R11+URZ+0x28], R6 ;  /* 0x000028060b0095a7 */ /* 0x000ea4000802007f */
[----:B--2---:R-:W-:Y:S05]  /*8200*/  @!P1 BRA `(.L_x_171) ;  /* 0xfffffffc00f09947 */ /* 0x004fea000383ffff */
[----:B------:R-:W-:Y:S05]  /*8210*/  BRA `(.L_x_194) ;  /* 0xffffffec00d87947 */ /* 0x000fea000383ffff */
.L_x_180:
[----:B------:R-:W-:Y:S01]  /*8220*/  BSSY B0, `(.L_x_195) ;  /* 0x0000006000007945 */ /* 0x000fe20003800000 */
[----:B------:R-:W-:-:S07]  /*8230*/  IMAD.MOV.U32 R15, RZ, RZ, -0x1 ;  /* 0xffffffffff0f7424 */ /* 0x000fce00078e00ff */
[----:B-----5:R-:W-:Y:S05]  /*8240*/  WARPSYNC.COLLECTIVE R15, `(.L_x_196) ;  /* 0x000000000f0c7348 */ /* 0x020fea0003c00000 */
[----:B------:R-:W-:Y:S02]  /*8250*/  ELECT P6, UR62, PT ;  /* 0x00000000003e782f */ /* 0x000fe400038c0000 */
[----:B------:R-:W-:Y:S01]  /*8260*/  MOV R14, UR62 ;  /* 0x0000003e000e7c02 */ /* 0x000fe20008000f00 */
[----:B-----5:R-:W-:Y:S10]  /*8270*/  ENDCOLLECTIVE ;  /* 0x000000000000791b */ /* 0x020ff40003800000 */
.L_x_196:
[----:B------:R-:W-:Y:S05]  /*8280*/  BSYNC B0 ;  /* 0x0000000000007941 */ /* 0x000fea0003800000 */
.L_x_195:
[----:B------:R-:W-:Y:S05]  /*8290*/  BRA `(.L_x_197) ;  /* 0xfffffff800787947 */ /* 0x000fea000383ffff */
.L_x_184:
[----:B0-----:R0:W1:Y:S02]  /*82a0*/  SYNCS.PHASECHK.TRANS64.TRYWAIT P0, [R7+URZ], R2 ;  /* 0x00000002070075a7 */ /* 0x001064000800017f */
[----:B-1----:R-:W-:Y:S05]  /*82b0*/  @!P0 NANOSLEEP.SYNCS 0x989680 ;  /* 0x009896800000895d */ /* 0x002fea0003900000 */
[----:B------:R-:W1:Y:S02]  /*82c0*/  @!P0 SYNCS.PHASECHK.TRANS64 P0, [R7+URZ], R2 ;  /* 0x00000002070085a7 */ /* 0x000e64000800007f */
[----:B-1----:R-:W-:Y:S05]  /*82d0*/  @!P0 BRA `(.L_x_184) ;  /* 0xfffffffc00f08947 */ /* 0x002fea000383ffff */
[----:B------:R-:W-:Y:S05]  /*82e0*/  BRA `(.L_x_198) ;  /* 0xfffffff800b87947 */ /* 0x000fea000383ffff */
.L_x_185:
[----:B0-----:R0:W1:Y:S02]  /*82f0*/  SYNCS.PHASECHK.TRANS64.TRYWAIT P0, [R6+URZ], R3 ;  /* 0x00000003060075a7 */ /* 0x001064000800017f */
[----:B-1----:R-:W-:Y:S05]  /*8300*/  @!P0 NANOSLEEP.SYNCS 0x989680 ;  /* 0x009896800000895d */ /* 0x002fea0003900000 */
[----:B------:R-:W1:Y:S02]  /*8310*/  @!P0 SYNCS.PHASECHK.TRANS64 P0, [R6+URZ], R3 ;  /* 0x00000003060085a7 */ /* 0x000e64000800007f */
[----:B-1----:R-:W-:Y:S05]  /*8320*/  @!P0 BRA `(.L_x_185) ;  /* 0xfffffffc00f08947 */ /* 0x002fea000383ffff */
[----:B------:R-:W-:Y:S05]  /*8330*/  BRA `(.L_x_199) ;  /* 0xfffffff800c87947 */ /* 0x000fea000383ffff */
.L_x_186:
[----:B0-----:R0:W1:Y:S02]  /*8340*/  SYNCS.PHASECHK.TRANS64.TRYWAIT P0, [R7+URZ], R4 ;  /* 0x00000004070075a7 */ /* 0x001064000800017f */
[----:B-1----:R-:W-:Y:S05]  /*8350*/  @!P0 NANOSLEEP.SYNCS 0x989680 ;  /* 0x009896800000895d */ /* 0x002fea0003900000 */
[----:B------:R-:W1:Y:S02]  /*8360*/  @!P0 SYNCS.PHASECHK.TRANS64 P0, [R7+URZ], R4 ;  /* 0x00000004070085a7 */ /* 0x000e64000800007f */
[----:B-1----:R-:W-:Y:S05]  /*8370*/  @!P0 BRA `(.L_x_186) ;  /* 0xfffffffc00f08947 */ /* 0x002fea000383ffff */
[----:B------:R-:W-:Y:S05]  /*8380*/  BRA `(.L_x_200) ;  /* 0xfffffff800d87947 */ /* 0x000fea000383ffff */
.L_x_187:
[----:B-1----:R1:W2:Y:S02]  /*8390*/  SYNCS.PHASECHK.TRANS64.TRYWAIT P0, [R6+URZ], R3 ;  /* 0x00000003060075a7 */ /* 0x0022a4000800017f */
[----:B--2---:R-:W-:Y:S05]  /*83a0*/  @!P0 NANOSLEEP.SYNCS 0x989680 ;  /* 0x009896800000895d */ /* 0x004fea0003900000 */
[----:B------:R-:W2:Y:S02]  /*83b0*/  @!P0 SYNCS.PHASECHK.TRANS64 P0, [R6+URZ], R3 ;  /* 0x00000003060085a7 */ /* 0x000ea4000800007f */
[----:B--2---:R-:W-:Y:S05]  /*83c0*/  @!P0 BRA `(.L_x_187) ;  /* 0xfffffffc00f08947 */ /* 0x004fea000383ffff */
[----:B------:R-:W-:Y:S05]  /*83d0*/  BRA `(.L_x_201) ;  /* 0xfffffff800e07947 */ /* 0x000fea000383ffff */
.L_x_202:
[----:B------:R-:W-:-:S00]  /*83e0*/  BRA `(.L_x_202) ;  /* 0xfffffffc00fc7947 */ /* 0x000fc0000383ffff */
[----:B------:R-:W-:-:S00]  /*83f0*/  NOP ;  /* 0x0000000000007918 */ /* 0x000fc00000000000 */
        /* <DEDUP_REMOVED lines=8> */
.L_x_203:


//--------------------- .nv.global.init           --------------------------
	.section	.nv.global.init,"aw",@progbits
.nv.global.init:
	.type		$str$22,@object
	.size		$str$22,($str$23 - $str$22)
$str$22:
        /*0000*/ 	.byte	0x6b, 0x5f, 0x74, 0x69, 0x6c, 0x65, 0x5f, 0x63, 0x6f, 0x75, 0x6e, 0x74, 0x20, 0x3e, 0x3d, 0x20
        /*0010*/ 	.byte	0x31, 0x00
	.type		$str$23,@object
	.size		$str$23,(__unnamed_1 - $str$23)
$str$23:
        /*0012*/ 	.byte	0x2f, 0x74, 0x6d, 0x70, 0x2f, 0x63, 0x75, 0x74, 0x6c, 0x61, 0x73, 0x73, 0x5f, 0x73, 0x77, 0x65
        /*0022*/ 	.byte	0x65, 0x70, 0x5f, 0x73, 0x72, 0x63, 0x2f, 0x69, 0x6e, 0x63, 0x6c, 0x75, 0x64, 0x65, 0x2f, 0x63
        /*0032*/ 	.byte	0x75, 0x74, 0x6c, 0x61, 0x73, 0x73, 0x2f, 0x67, 0x65, 0x6d, 0x6d, 0x2f, 0x63, 0x6f, 0x6c, 0x6c
        /*0042*/ 	.byte	0x65, 0x63, 0x74, 0x69, 0x76, 0x65, 0x2f, 0x73, 0x6d, 0x39, 0x30, 0x5f, 0x6d, 0x6d, 0x61, 0x5f
        /*0052*/ 	.byte	0x74, 0x6d, 0x61, 0x5f, 0x67, 0x6d, 0x6d, 0x61, 0x5f, 0x73, 0x73, 0x5f, 0x77, 0x61, 0x72, 0x70
        /*0062*/ 	.byte	0x73, 0x70, 0x65, 0x63, 0x69, 0x61, 0x6c, 0x69, 0x7a, 0x65, 0x64, 0x2e, 0x68, 0x70, 0x70, 0x00
	.type		__unnamed_1,@object
	.size		__unnamed_1,(.L_0 - __unnamed_1)
__unnamed_1:
        /*0072*/ 	.byte	0x76, 0x6f, 0x69, 0x64, 0x20, 0x63, 0x75, 0x74, 0x6c, 0x61, 0x73, 0x73, 0x3a, 0x3a, 0x67, 0x65
        /* <DEDUP_REMOVED lines=180> */
        /*0bc2*/ 	.byte	0x3a, 0x3a, 0x69, 0x64, 0x65, 0x6e, 0x74, 0x69, 0x74, 0x79, 0x5d, 0x00
.L_0:


//--------------------- .nv.shared._ZN7cutlass13device_kernelINS_4gemm6kernel13GemmUniversalIN4cute5tupleIJiiiiEEENS1_10collective13CollectiveMmaINS1_34MainloopSm90TmaGmmaWarpSpecializedILi5ENS5_IJNS4_1CILi2EEESB_NSA_ILi1EEEEEENS1_32KernelTmaWarpSpecializedPingpongEEENS5_IJNSA_ILi64EEENSA_ILi128EEESH_EEENS_6half_tENS5_IJlSC_lEEESJ_SK_NS4_8TiledMMAINS4_8MMA_AtomIJNS4_4SM904GMMA26MMA_64x128x16_F32F16F16_SSILNSO_5MajorE0ELSQ_0ELNSO_7ScaleInE1ELSR_1EEEEEENS4_6LayoutINS5_IJSC_SC_SC_EEENS5_IJNSA_ILi0EEESW_SW_EEEEENS5_IJNS4_10UnderscoreESZ_SZ_EEEEENS4_23SM90_TMA_LOAD_MULTICASTENS4_14ComposedLayoutINS4_7SwizzleILi3ELi4ELi3EEENS4_18smem_ptr_flag_bitsILi16EEENSU_INS5_IJNSA_ILi8EEESG_EEENS5_IJSG_SC_EEEEEEEvNS4_8identityES12_S1C_vS1D_EENS_8epilogue10collective6detail29Sm90TmaWarpSpecializedAdapterINS1G_15DefaultEpilogueISJ_SK_SK_NS1F_6thread17LinearCombinationISJ_Li1EffLNS1K_9ScaleType4KindE0ELNS_15FloatRoundStyleE2ESJ_EENS1_15EpilogueDefaultEEEEEvvEEEEvNT_6ParamsE --------------------------
	.section	.nv.shared._ZN7cutlass13device_kernelINS_4gemm6kernel13GemmUniversalIN4cute5tupleIJiiiiEEENS1_10collective13CollectiveMmaINS1_34MainloopSm90TmaGmmaWarpSpecializedILi5ENS5_IJNS4_1CILi2EEESB_NSA_ILi1EEEEEENS1_32KernelTmaWarpSpecializedPingpongEEENS5_IJNSA_ILi64EEENSA_ILi128EEESH_EEENS_6half_tENS5_IJlSC_lEEESJ_SK_NS4_8TiledMMAINS4_8MMA_AtomIJNS4_4SM904GMMA26MMA_64x128x16_F32F16F16_SSILNSO_5MajorE0ELSQ_0ELNSO_7ScaleInE1ELSR_1EEEEEENS4_6LayoutINS5_IJSC_SC_SC_EEENS5_IJNSA_ILi0EEESW_SW_EEEEENS5_IJNS4_10UnderscoreESZ_SZ_EEEEENS4_23SM90_TMA_LOAD_MULTICASTENS4_14ComposedLayoutINS4_7SwizzleILi3ELi4ELi3EEENS4_18smem_ptr_flag_bitsILi16EEENSU_INS5_IJNSA_ILi8EEESG_EEENS5_IJSG_SC_EEEEEEEvNS4_8identityES12_S1C_vS1D_EENS_8epilogue10collective6detail29Sm90TmaWarpSpecializedAdapterINS1G_15DefaultEpilogueISJ_SK_SK_NS1F_6thread17LinearCombinationISJ_Li1EffLNS1K_9ScaleType4KindE0ELNS_15FloatRoundStyleE2ESJ_EENS1_15EpilogueDefaultEEEEEvvEEEEvNT_6ParamsE,"aw",@nobits
	.sectionflags	@""
	.align	16
	.zero		1024


//--------------------- .nv.shared.reserved.0     --------------------------
	.section	.nv.shared.reserved.0,"aw",@nobits
	.weak		__nv_reservedSMEM_offset_0_alias
	.size		__nv_reservedSMEM_offset_0_alias, 0, 0
	.other		__nv_reservedSMEM_offset_0_alias,@"STO_CUDA_RESERVED_SHARED STV_DEFAULT"
__nv_reservedSMEM_offset_0_alias:
	.zero		0


//--------------------- .nv.global                --------------------------
	.section	.nv.global,"aw",@nobits
.nv.global:
	.type		_ZN39_INTERNAL_5f6a76c9_4_k_cu_da6a5617_40814cute1_E,@object
	.size		_ZN39_INTERNAL_5f6a76c9_4_k_cu_da6a5617_40814cute1_E,(_ZN39_INTERNAL_5f6a76c9_4_k_cu_da6a5617_40814cuda3std3__45__cpo6cbeginE - _ZN39_INTERNAL_5f6a76c9_4_k_cu_da6a5617_40814cute1_E)
_ZN39_INTERNAL_5f6a76c9_4_k_cu_da6a5617_40814cute1_E:
	.zero		1
	.type		_ZN39_INTERNAL_5f6a76c9_4_k_cu_da6a5617_40814cuda3std3__45__cpo6cbeginE,@object
	.size		_ZN39_INTERNAL_5f6a76c9_4_k_cu_da6a5617_40814cuda3std3__45__cpo6cbeginE,(_ZN39_INTERNAL_5f6a76c9_4_k_cu_da6a5617_40814cuda3std3__48in_placeE - _ZN39_INTERNAL_5f6a76c9_4_k_cu_da6a5617_40814cuda3std3__45__cpo6cbeginE)
_ZN39_INTERNAL_5f6a76c9_4_k_cu_da6a5617_40814cuda3std3__45__cpo6cbeginE:
	.zero		1
	.type		_ZN39_INTERNAL_5f6a76c9_4_k_cu_da6a5617_40814cuda3std3__48in_placeE,@object
	.size		_ZN39_INTERNAL_5f6a76c9_4_k_cu_da6a5617_40814cuda3std3__48in_placeE,(_ZN39_INTERNAL_5f6a76c9_4_k_cu_da6a5617_40814cuda3std6ranges3__45__cpo9iter_moveE - _ZN39_INTERNAL_5f6a76c9_4_k_cu_da6a5617_40814cuda3std3__48in_placeE)
_ZN39_INTERNAL_5f6a76c9_4_k_cu_da6a5617_40814cuda3std3__48in_placeE:
	.zero		1
	.type		_ZN39_INTERNAL_5f6a76c9_4_k_cu_da6a5617_40814cuda3std6ranges3__45__cpo9iter_moveE,@object
	.size		_ZN39_INTERNAL_5f6a76c9_4_k_cu_da6a5617_40814cuda3std6ranges3__45__cpo9iter_moveE,(_ZN39_INTERNAL_5f6a76c9_4_k_cu_da6a5617_40814cuda3std3__45__cpo5beginE - _ZN39_INTERNAL_5f6a76c9_4_k_cu_da6a5617_40814cuda3std6ranges3__45__cpo9iter_moveE)
_ZN39_INTERNAL_5f6a76c9_4_k_cu_da6a5617_40814cuda3std6ranges3__45__cpo9iter_moveE:
	.zero		1
	.type		_ZN39_INTERNAL_5f6a76c9_4_k_cu_da6a5617_40814cuda3std3__45__cpo5beginE,@object
	.size		_ZN39_INTERNAL_5f6a76c9_4_k_cu_da6a5617_40814cuda3std3__45__cpo5beginE,(_ZN39_INTERNAL_5f6a76c9_4_k_cu_da6a5617_40814cuda3std3__441_GLOBAL__N__5f6a76c9_4_k_cu_da6a5617_40816ignoreE - _ZN39_INTERNAL_5f6a76c9_4_k_cu_da6a5617_40814cuda3std3__45__cpo5beginE)
_ZN39_INTERNAL_5f6a76c9_4_k_cu_da6a5617_40814cuda3std3__45__cpo5beginE:
	.zero		1
	.type		_ZN39_INTERNAL_5f6a76c9_4_k_cu_da6a5617_40814cuda3std3__441_GLOBAL__N__5f6a76c9_4_k_cu_da6a5617_40816ignoreE,@object
	.size		_ZN39_INTERNAL_5f6a76c9_4_k_cu_da6a5617_40814cuda3std3__441_GLOBAL__N__5f6a76c9_4_k_cu_da6a5617_40816ignoreE,(_ZN39_INTERNAL_5f6a76c9_4_k_cu_da6a5617_40814cute7productE - _ZN39_INTERNAL_5f6a76c9_4_k_cu_da6a5617_40814cuda3std3__441_GLOBAL__N__5f6a76c9_4_k_cu_da6a5617_40816ignoreE)
_ZN39_INTERNAL_5f6a76c9_4_k_cu_da6a5617_40814cuda3std3__441_GLOBAL__N__5f6a76c9_4_k_cu_da6a5617_40816ignoreE:
	.zero		1
	.type		_ZN39_INTERNAL_5f6a76c9_4_k_cu_da6a5617_40814cute7productE,@object
	.size		_ZN39_INTERNAL_5f6a76c9_4_k_cu_da6a5617_40814cute7productE,(_ZN39_INTERNAL_5f6a76c9_4_k_cu_da6a5617_40814cuda3std3__45__cpo3endE - _ZN39_INTERNAL_5f6a76c9_4_k_cu_da6a5617_40814cute7productE)
_ZN39_INTERNAL_5f6a76c9_4_k_cu_da6a5617_40814cute7productE:
	.zero		1
	.type		_ZN39_INTERNAL_5f6a76c9_4_k_cu_da6a5617_40814cuda3std3__45__cpo3endE,@object
	.size		_ZN39_INTERNAL_5f6a76c9_4_k_cu_da6a5617_40814cuda3std3__45__cpo3endE,(_ZN39_INTERNAL_5f6a76c9_4_k_cu_da6a5617_40814cuda3std3__419piecewise_constructE - _ZN39_INTERNAL_5f6a76c9_4_k_cu_da6a5617_40814cuda3std3__45__cpo3endE)
_ZN39_INTERNAL_5f6a76c9_4_k_cu_da6a5617_40814cuda3std3__45__cpo3endE:
	.zero		1
	.type		_ZN39_INTERNAL_5f6a76c9_4_k_cu_da6a5617_40814cuda3std3__419piecewise_constructE,@object
	.size		_ZN39_INTERNAL_5f6a76c9_4_k_cu_da6a5617_40814cuda3std3__419piecewise_constructE,(_ZN39_INTERNAL_5f6a76c9_4_k_cu_da6a5617_40814cuda3std3__45__cpo4cendE - _ZN39_INTERNAL_5f6a76c9_4_k_cu_da6a5617_40814cuda3std3__419piecewise_constructE)
_ZN39_INTERNAL_5f6a76c9_4_k_cu_da6a5617_40814cuda3std3__419piecewise_constructE:
	.zero		1
	.type		_ZN39_INTERNAL_5f6a76c9_4_k_cu_da6a5617_40814cuda3std3__45__cpo4cendE,@object
	.size		_ZN39_INTERNAL_5f6a76c9_4_k_cu_da6a5617_40814cuda3std3__45__cpo4cendE,(_ZN39_INTERNAL_5f6a76c9_4_k_cu_da6a5617_40814cuda3std6ranges3__45__cpo4swapE - _ZN39_INTERNAL_5f6a76c9_4_k_cu_da6a5617_40814cuda3std3__45__cpo4cendE)
_ZN39_INTERNAL_5f6a76c9_4_k_cu_da6a5617_40814cuda3std3__45__cpo4cendE:
	.zero		1
	.type		_ZN39_INTERNAL_5f6a76c9_4_k_cu_da6a5617_40814cuda3std6ranges3__45__cpo4swapE,@object
	.size		_ZN39_INTERNAL_5f6a76c9_4_k_cu_da6a5617_40814cuda3std6ranges3__45__cpo4swapE,(.L_8 - _ZN39_INTERNAL_5f6a76c9_4_k_cu_da6a5617_40814cuda3std6ranges3__45__cpo4swapE)
_ZN39_INTERNAL_5f6a76c9_4_k_cu_da6a5617_40814cuda3std6ranges3__45__cpo4swapE:
	.zero		1
.L_8:


//--------------------- .nv.constant0._ZN7cutlass13device_kernelINS_4gemm6kernel13GemmUniversalIN4cute5tupleIJiiiiEEENS1_10collective13CollectiveMmaINS1_34MainloopSm90TmaGmmaWarpSpecializedILi5ENS5_IJNS4_1CILi2EEESB_NSA_ILi1EEEEEENS1_32KernelTmaWarpSpecializedPingpongEEENS5_IJNSA_ILi64EEENSA_ILi128EEESH_EEENS_6half_tENS5_IJlSC_lEEESJ_SK_NS4_8TiledMMAINS4_8MMA_AtomIJNS4_4SM904GMMA26MMA_64x128x16_F32F16F16_SSILNSO_5MajorE0ELSQ_0ELNSO_7ScaleInE1ELSR_1EEEEEENS4_6LayoutINS5_IJSC_SC_SC_EEENS5_IJNSA_ILi0EEESW_SW_EEEEENS5_IJNS4_10UnderscoreESZ_SZ_EEEEENS4_23SM90_TMA_LOAD_MULTICASTENS4_14ComposedLayoutINS4_7SwizzleILi3ELi4ELi3EEENS4_18smem_ptr_flag_bitsILi16EEENSU_INS5_IJNSA_ILi8EEESG_EEENS5_IJSG_SC_EEEEEEEvNS4_8identityES12_S1C_vS1D_EENS_8epilogue10collective6detail29Sm90TmaWarpSpecializedAdapterINS1G_15DefaultEpilogueISJ_SK_SK_NS1F_6thread17LinearCombinationISJ_Li1EffLNS1K_9ScaleType4KindE0ELNS_15FloatRoundStyleE2ESJ_EENS1_15EpilogueDefaultEEEEEvvEEEEvNT_6ParamsE --------------------------
	.section	.nv.constant0._ZN7cutlass13device_kernelINS_4gemm6kernel13GemmUniversalIN4cute5tupleIJiiiiEEENS1_10collective13CollectiveMmaINS1_34MainloopSm90TmaGmmaWarpSpecializedILi5ENS5_IJNS4_1CILi2EEESB_NSA_ILi1EEEEEENS1_32KernelTmaWarpSpecializedPingpongEEENS5_IJNSA_ILi64EEENSA_ILi128EEESH_EEENS_6half_tENS5_IJlSC_lEEESJ_SK_NS4_8TiledMMAINS4_8MMA_AtomIJNS4_4SM904GMMA26MMA_64x128x16_F32F16F16_SSILNSO_5MajorE0ELSQ_0ELNSO_7ScaleInE1ELSR_1EEEEEENS4_6LayoutINS5_IJSC_SC_SC_EEENS5_IJNSA_ILi0EEESW_SW_EEEEENS5_IJNS4_10UnderscoreESZ_SZ_EEEEENS4_23SM90_TMA_LOAD_MULTICASTENS4_14ComposedLayoutINS4_7SwizzleILi3ELi4ELi3EEENS4_18smem_ptr_flag_bitsILi16EEENSU_INS5_IJNSA_ILi8EEESG_EEENS5_IJSG_SC_EEEEEEEvNS4_8identityES12_S1C_vS1D_EENS_8epilogue10collective6detail29Sm90TmaWarpSpecializedAdapterINS1G_15DefaultEpilogueISJ_SK_SK_NS1F_6thread17LinearCombinationISJ_Li1EffLNS1K_9ScaleType4KindE0ELNS_15FloatRoundStyleE2ESJ_EENS1_15EpilogueDefaultEEEEEvvEEEEvNT_6ParamsE,"a",@progbits
	.sectionflags	@""
	.align	4
.nv.constant0._ZN7cutlass13device_kernelINS_4gemm6kernel13GemmUniversalIN4cute5tupleIJiiiiEEENS1_10collective13CollectiveMmaINS1_34MainloopSm90TmaGmmaWarpSpecializedILi5ENS5_IJNS4_1CILi2EEESB_NSA_ILi1EEEEEENS1_32KernelTmaWarpSpecializedPingpongEEENS5_IJNSA_ILi64EEENSA_ILi128EEESH_EEENS_6half_tENS5_IJlSC_lEEESJ_SK_NS4_8TiledMMAINS4_8MMA_AtomIJNS4_4SM904GMMA26MMA_64x128x16_F32F16F16_SSILNSO_5MajorE0ELSQ_0ELNSO_7ScaleInE1ELSR_1EEEEEENS4_6LayoutINS5_IJSC_SC_SC_EEENS5_IJNSA_ILi0EEESW_SW_EEEEENS5_IJNS4_10UnderscoreESZ_SZ_EEEEENS4_23SM90_TMA_LOAD_MULTICASTENS4_14ComposedLayoutINS4_7SwizzleILi3ELi4ELi3EEENS4_18smem_ptr_flag_bitsILi16EEENSU_INS5_IJNSA_ILi8EEESG_EEENS5_IJSG_SC_EEEEEEEvNS4_8identityES12_S1C_vS1D_EENS_8epilogue10collective6detail29Sm90TmaWarpSpecializedAdapterINS1G_15DefaultEpilogueISJ_SK_SK_NS1F_6thread17LinearCombinationISJ_Li1EffLNS1K_9ScaleType4KindE0ELNS_15FloatRoundStyleE2ESJ_EENS1_15EpilogueDefaultEEEEEvvEEEEvNT_6ParamsE:
	.zero		1664


//--------------------- SYMBOLS --------------------------

	.type		.nv.reservedSmem.offset0,@object
	.size		.nv.reservedSmem.offset0,0x4
	.type		__assertfail,@function
